	.headerflags	@"EF_CUDA_TEXMODE_UNIFIED EF_CUDA_64BIT_ADDRESS EF_CUDA_SM80 EF_CUDA_VIRTUAL_SM(EF_CUDA_SM80)"
	.elftype	@"ET_EXEC"


//--------------------- .nv.info                  --------------------------
	.section	.nv.info,"",@"SHT_CUDA_INFO"
	.align	4


	//----- nvinfo : EIATTR_REGCOUNT
	.align		4
        /*0000*/ 	.byte	0x04, 0x2f
        /*0002*/ 	.short	(.L_1 - .L_0)
	.align		4
.L_0:
        /*0004*/ 	.word	index@(candidate3)
        /*0008*/ 	.word	0x000000fe


	//----- nvinfo : EIATTR_MAX_STACK_SIZE
	.align		4
.L_1:
        /*000c*/ 	.byte	0x04, 0x23
        /*000e*/ 	.short	(.L_3 - .L_2)
	.align		4
.L_2:
        /*0010*/ 	.word	index@(candidate3)
        /*0014*/ 	.word	0x00000000


	//----- nvinfo : EIATTR_MIN_STACK_SIZE
	.align		4
.L_3:
        /*0018*/ 	.byte	0x04, 0x12
        /*001a*/ 	.short	(.L_5 - .L_4)
	.align		4
.L_4:
        /*001c*/ 	.word	index@(candidate3)
        /*0020*/ 	.word	0x00000000


	//----- nvinfo : EIATTR_FRAME_SIZE
	.align		4
.L_5:
        /*0024*/ 	.byte	0x04, 0x11
        /*0026*/ 	.short	(.L_7 - .L_6)
	.align		4
.L_6:
        /*0028*/ 	.word	index@(candidate3)
        /*002c*/ 	.word	0x00000000
.L_7:


//--------------------- .nv.info.candidate3       --------------------------
	.section	.nv.info.candidate3,"",@"SHT_CUDA_INFO"
	.align	4


	//----- nvinfo : EIATTR_CUDA_API_VERSION
	.align		4
        /*0000*/ 	.byte	0x04, 0x37
        /*0002*/ 	.short	(.L_9 - .L_8)
.L_8:
        /*0004*/ 	.word	0x00000075


	//----- nvinfo : EIATTR_SW2861232_WAR
	.align		4
.L_9:
        /*0008*/ 	.byte	0x01, 0x35
	.zero		2


	//----- nvinfo : EIATTR_PARAM_CBANK
	.align		4
        /*000c*/ 	.byte	0x04, 0x0a
        /*000e*/ 	.short	(.L_11 - .L_10)
	.align		4
.L_10:
        /*0010*/ 	.word	index@(.nv.constant0.candidate3)
        /*0014*/ 	.short	0x0160
        /*0016*/ 	.short	0x0018


	//----- nvinfo : EIATTR_CBANK_PARAM_SIZE
	.align		4
.L_11:
        /*0018*/ 	.byte	0x03, 0x19
        /*001a*/ 	.short	0x0018


	//----- nvinfo : EIATTR_KPARAM_INFO
	.align		4
        /*001c*/ 	.byte	0x04, 0x17
        /*001e*/ 	.short	(.L_13 - .L_12)
.L_12:
        /*0020*/ 	.word	0x00000000
        /*0024*/ 	.short	0x0002
        /*0026*/ 	.short	0x0010
        /*0028*/ 	.byte	0x00, 0xf0, 0x21, 0x00


	//----- nvinfo : EIATTR_KPARAM_INFO
	.align		4
.L_13:
        /*002c*/ 	.byte	0x04, 0x17
        /*002e*/ 	.short	(.L_15 - .L_14)
.L_14:
        /*0030*/ 	.word	0x00000000
        /*0034*/ 	.short	0x0001
        /*0036*/ 	.short	0x0008
        /*0038*/ 	.byte	0x00, 0xf0, 0x21, 0x00


	//----- nvinfo : EIATTR_KPARAM_INFO
	.align		4
.L_15:
        /*003c*/ 	.byte	0x04, 0x17
        /*003e*/ 	.short	(.L_17 - .L_16)
.L_16:
        /*0040*/ 	.word	0x00000000
        /*0044*/ 	.short	0x0000
        /*0046*/ 	.short	0x0000
        /*0048*/ 	.byte	0x00, 0xf0, 0x21, 0x00


	//----- nvinfo : EIATTR_MAXREG_COUNT
	.align		4
.L_17:
        /*004c*/ 	.byte	0x03, 0x1b
        /*004e*/ 	.short	0x00ff


	//----- nvinfo : EIATTR_EXIT_INSTR_OFFSETS
	.align		4
        /*0050*/ 	.byte	0x04, 0x1c
        /*0052*/ 	.short	(.L_19 - .L_18)


	//   ....[0]....
.L_18:
        /*0054*/ 	.word	0x00009c70


	//----- nvinfo : EIATTR_MAX_THREADS
	.align		4
.L_19:
        /*0058*/ 	.byte	0x04, 0x05
        /*005a*/ 	.short	(.L_21 - .L_20)
.L_20:
        /*005c*/ 	.word	0x00000070
        /*0060*/ 	.word	0x00000001
        /*0064*/ 	.word	0x00000001


	//----- nvinfo : EIATTR_CRS_STACK_SIZE
	.align		4
.L_21:
        /*0068*/ 	.byte	0x04, 0x1e
        /*006a*/ 	.short	(.L_23 - .L_22)
.L_22:
        /*006c*/ 	.word	0x00000000
.L_23:


//--------------------- .nv.rel.action            --------------------------
	.section	.nv.rel.action,"",@"SHT_CUDA_RELOCINFO"
	.align	8
	.sectionentsize	8
        /*0000*/ 	.byte	0x4b, 0x00, 0x00, 0x00, 0x00, 0x00, 0x00, 0x00, 0x00, 0x02, 0x02, 0x08, 0x10, 0x0a, 0x2f, 0x22
        /* <DEDUP_REMOVED lines=13> */


//--------------------- .nv.constant0.candidate3  --------------------------
	.section	.nv.constant0.candidate3,"a",@progbits
	.align	4
.nv.constant0.candidate3:
	.zero		376


//--------------------- .text.candidate3          --------------------------
	.section	.text.candidate3,"ax",@progbits
	.sectionflags	@"SHF_BARRIERS=1"
	.sectioninfo	@"SHI_REGISTERS=254"
	.align	128
        .global         candidate3
        .type           candidate3,@function
        .size           candidate3,(.L_x_9 - candidate3)
        .other          candidate3,@"STO_CUDA_ENTRY STV_DEFAULT"
candidate3:
.text.candidate3:
[----:B------:R-:W-:-:S02]  /*0000*/  MOV R1, c[0x0][0x28] ;  /* 0x00000a0000017a02 */ /* 0x000fc40000000f00 */
[----:B------:R-:W0:Y:S01]  /*0010*/  S2R R3, SR_TID.X ;  /* 0x0000000000037919 */ /* 0x000e220000002100 */
[----:B------:R-:W-:Y:S01]  /*0020*/  HFMA2.MMA R2, -RZ, RZ, 0, 0 ;  /* 0x00000000ff027435 */ /* 0x000fe200000001ff */
[----:B------:R-:W-:Y:S01]  /*0030*/  MOV R134, RZ ;  /* 0x000000ff00867202 */ /* 0x000fe20000000f00 */
        /* <DEDUP_REMOVED lines=15> */
[----:B------:R-:W-:Y:S01]  /*0130*/  ULDC.64 UR4, c[0x0][0x118] ;  /* 0x0000460000047ab9 */ /* 0x000fe20000000a00 */
[C---:B0-----:R-:W-:Y:S01]  /*0140*/  IMAD.HI R56, R3.reuse, -0x77777777, R2 ;  /* 0x8888888903387827 */ /* 0x041fe200078e0202 */
[----:B------:R-:W-:-:S02]  /*0150*/  IADD3 R9, R3, 0xd, RZ ;  /* 0x0000000d03097810 */ /* 0x000fc40007ffe0ff */
[C---:B------:R-:W-:Y:S01]  /*0160*/  IADD3 R5, R3.reuse, 0xe70, RZ ;  /* 0x00000e7003057810 */ /* 0x040fe20007ffe0ff */
[C---:B------:R-:W-:Y:S01]  /*0170*/  IMAD.HI R0, R3.reuse, -0x6db6db6d, R2 ;  /* 0x9249249303007827 */ /* 0x040fe200078e0202 */
[C---:B------:R-:W-:Y:S02]  /*0180*/  IADD3 R2, R3.reuse, 0x7e0, RZ ;  /* 0x000007e003027810 */ /* 0x040fe40007ffe0ff */
[----:B------:R-:W-:Y:S01]  /*0190*/  IADD3 R135, R3, 0x3, RZ ;  /* 0x0000000303877810 */ /* 0x000fe20007ffe0ff */
[----:B------:R-:W-:Y:S01]  /*01a0*/  IMAD.HI R221, R9, -0x77777777, R8 ;  /* 0x8888888909dd7827 */ /* 0x000fe200078e0208 */
[C---:B------:R-:W-:Y:S02]  /*01b0*/  IADD3 R8, R3.reuse, 0x1500, RZ ;  /* 0x0000150003087810 */ /* 0x040fe40007ffe0ff */
[C---:B------:R-:W-:Y:S01]  /*01c0*/  IADD3 R21, R3.reuse, 0x41, RZ ;  /* 0x0000004103157810 */ /* 0x040fe20007ffe0ff */
[----:B------:R-:W-:Y:S01]  /*01d0*/  IMAD.HI R2, R2, 0x4b542805, RZ ;  /* 0x4b54280502027827 */ /* 0x000fe200078e02ff */
[----:B------:R-:W-:-:S02]  /*01e0*/  IADD3 R131, R3, 0x4, RZ ;  /* 0x0000000403837810 */ /* 0x000fc40007ffe0ff */
[----:B------:R-:W-:Y:S01]  /*01f0*/  IADD3 R15, R3, 0x9c, RZ ;  /* 0x0000009c030f7810 */ /* 0x000fe20007ffe0ff */
[----:B------:R-:W-:Y:S01]  /*0200*/  IMAD.HI R150, R5, 0x4b542805, RZ ;  /* 0x4b54280505967827 */ /* 0x000fe200078e02ff */
[----:B------:R-:W-:Y:S02]  /*0210*/  SHF.R.U32.HI R5, RZ, 0x1f, R2 ;  /* 0x0000001fff057819 */ /* 0x000fe40000011602 */
[----:B------:R-:W-:Y:S01]  /*0220*/  IADD3 R212, R3, 0x114, RZ ;  /* 0x0000011403d47810 */ /* 0x000fe20007ffe0ff */
[----:B------:R-:W-:Y:S01]  /*0230*/  IMAD.HI R241, R135, -0x77777777, R134 ;  /* 0x8888888987f17827 */ /* 0x000fe200078e0286 */
[----:B------:R-:W-:Y:S02]  /*0240*/  LEA.HI.SX32 R134, R2, R5, 0x19 ;  /* 0x0000000502867211 */ /* 0x000fe400078fcaff */
[----:B------:R-:W-:Y:S01]  /*0250*/  SHF.R.U32.HI R5, RZ, 0x1f, R150 ;  /* 0x0000001fff057819 */ /* 0x000fe20000011696 */
[----:B------:R-:W-:Y:S01]  /*0260*/  IMAD.HI R8, R8, 0x4b542805, RZ ;  /* 0x4b54280508087827 */ /* 0x000fe200078e02ff */
[----:B------:R-:W-:-:S02]  /*0270*/  IADD3 R24, R3, 0xb1, RZ ;  /* 0x000000b103187810 */ /* 0x000fc40007ffe0ff */
[----:B------:R-:W-:Y:S01]  /*0280*/  LEA.HI.SX32 R150, R150, R5, 0x19 ;  /* 0x0000000596967211 */ /* 0x000fe200078fcaff */
        /* <DEDUP_REMOVED lines=11> */
[C---:B------:R-:W-:Y:S01]  /*0340*/  IADD3 R204, R3.reuse, 0xd8, RZ ;  /* 0x000000d803cc7810 */ /* 0x040fe20007ffe0ff */
[----:B------:R-:W-:Y:S01]  /*0350*/  IMAD.HI R11, R212, 0x4b542805, RZ ;  /* 0x4b542805d40b7827 */ /* 0x000fe200078e02ff */
[----:B------:R-:W-:Y:S02]  /*0360*/  SHF.R.U32.HI R25, RZ, 0x1f, R196 ;  /* 0x0000001fff197819 */ /* 0x000fe400000116c4 */
[----:B------:R-:W-:Y:S01]  /*0370*/  IADD3 R19, R3, 0x7d, RZ ;  /* 0x0000007d03137810 */ /* 0x000fe20007ffe0ff */
[----:B------:R-:W-:Y:S01]  /*0380*/  IMAD.HI R8, R8, 0x4b542805, RZ ;  /* 0x4b54280508087827 */ /* 0x000fe200078e02ff */
[----:B------:R-:W-:-:S02]  /*0390*/  SHF.R.U32.HI R4, RZ, 0x1f, R11 ;  /* 0x0000001fff047819 */ /* 0x000fc4000001160b */
[----:B------:R-:W-:Y:S01]  /*03a0*/  LEA.HI.SX32 R202, R202, R27, 0x19 ;  /* 0x0000001bcaca7211 */ /* 0x000fe200078fcaff */
[----:B------:R-:W-:Y:S01]  /*03b0*/  IMAD.HI R13, R204, 0x4b542805, RZ ;  /* 0x4b542805cc0d7827 */ /* 0x000fe200078e02ff */
[----:B------:R-:W-:Y:S02]  /*03c0*/  LEA.HI.SX32 R196, R196, R25, 0x19 ;  /* 0x00000019c4c47211 */ /* 0x000fe400078fcaff */
[----:B------:R-:W-:Y:S01]  /*03d0*/  SHF.R.U32.HI R27, RZ, 0x1f, R8 ;  /* 0x0000001fff1b7819 */ /* 0x000fe20000011608 */
[----:B------:R-:W-:Y:S01]  /*03e0*/  IMAD.HI R25, R24, 0x4b542805, RZ ;  /* 0x4b54280518197827 */ /* 0x000fe200078e02ff */
[----:B------:R-:W-:Y:S02]  /*03f0*/  IADD3 R7, R3, 0xe0, RZ ;  /* 0x000000e003077810 */ /* 0x000fe40007ffe0ff */
[----:B------:R-:W-:Y:S01]  /*0400*/  LEA.HI.SX32 R11, R11, R4, 0x19 ;  /* 0x000000040b0b7211 */ /* 0x000fe200078fcaff */
[----:B------:R-:W-:Y:S01]  /*0410*/  IMAD.HI R190, R19, 0x4b542805, RZ ;  /* 0x4b54280513be7827 */ /* 0x000fe200078e02ff */
[----:B------:R-:W-:-:S02]  /*0420*/  IADD3 R141, R3, 0x5, RZ ;  /* 0x00000005038d7810 */ /* 0x000fc40007ffe0ff */
[----:B------:R-:W-:Y:S01]  /*0430*/  IADD3 R12, R3, 0x230, RZ ;  /* 0x00000230030c7810 */ /* 0x000fe20007ffe0ff */
[----:B------:R-:W-:Y:S01]  /*0440*/  IMAD.HI R158, R7, -0x77777777, R6 ;  /* 0x88888889079e7827 */ /* 0x000fe200078e0206 */
[----:B------:R-:W-:Y:S02]  /*0450*/  IADD3 R4, R3, 0xf50, RZ ;  /* 0x00000f5003047810 */ /* 0x000fe40007ffe0ff */
[----:B------:R-:W-:Y:S01]  /*0460*/  LEA.HI.SX32 R174, R8, R27, 0x19 ;  /* 0x0000001b08ae7211 */ /* 0x000fe200078fcaff */
[----:B------:R-:W-:Y:S01]  /*0470*/  IMAD.HI R172, R12, 0x4b542805, RZ ;  /* 0x4b5428050cac7827 */ /* 0x000fe200078e02ff */
[----:B------:R-:W-:Y:S02]  /*0480*/  SHF.R.U32.HI R8, RZ, 0x1f, R25 ;  /* 0x0000001fff087819 */ /* 0x000fe40000011619 */
[----:B------:R-:W-:Y:S01]  /*0490*/  SHF.R.U32.HI R6, RZ, 0x1f, R13 ;  /* 0x0000001fff067819 */ /* 0x000fe2000001160d */
[----:B------:R-:W-:Y:S01]  /*04a0*/  IMAD.HI R247, R141, 0x4b542805, RZ ;  /* 0x4b5428058df77827 */ /* 0x000fe200078e02ff */
[----:B------:R-:W-:-:S02]  /*04b0*/  SHF.R.U32.HI R23, RZ, 0x1f, R190 ;  /* 0x0000001fff177819 */ /* 0x000fc400000116be */
[----:B------:R-:W-:Y:S01]  /*04c0*/  IADD3 R84, R3, 0x17c, RZ ;  /* 0x0000017c03547810 */ /* 0x000fe20007ffe0ff */
[----:B------:R-:W-:Y:S01]  /*04d0*/  IMAD.HI R191, R4, 0x4b542805, RZ ;  /* 0x4b54280504bf7827 */ /* 0x000fe200078e02ff */
[----:B------:R-:W-:Y:S02]  /*04e0*/  LEA.HI.SX32 R25, R25, R8, 0x19 ;  /* 0x0000000819197211 */ /* 0x000fe400078fcaff */
[----:B------:R-:W-:Y:S01]  /*04f0*/  IADD3 R8, R3, 0xfc0, RZ ;  /* 0x00000fc003087810 */ /* 0x000fe20007ffe0ff */
[----:B------:R-:W-:Y:S01]  /*0500*/  IMAD.HI R85, R84, 0x4b542805, RZ ;  /* 0x4b54280554557827 */ /* 0x000fe200078e02ff */
[----:B------:R-:W-:Y:S02]  /*0510*/  LEA.HI.SX32 R13, R13, R6, 0x19 ;  /* 0x000000060d0d7211 */ /* 0x000fe400078fcaff */
[----:B------:R-:W-:Y:S01]  /*0520*/  LEA.HI.SX32 R190, R190, R23, 0x19 ;  /* 0x00000017bebe7211 */ /* 0x000fe200078fcaff */
[----:B------:R-:W-:Y:S01]  /*0530*/  IMAD.HI R8, R8, 0x4b542805, RZ ;  /* 0x4b54280508087827 */ /* 0x000fe200078e02ff */
[----:B------:R-:W-:-:S02]  /*0540*/  SHF.R.U32.HI R23, RZ, 0x1f, R172 ;  /* 0x0000001fff177819 */ /* 0x000fc400000116ac */
[----:B------:R-:W-:Y:S01]  /*0550*/  SHF.R.U32.HI R4, RZ, 0x1f, R247 ;  /* 0x0000001fff047819 */ /* 0x000fe200000116f7 */
[----:B------:R-:W-:Y:S01]  /*0560*/  IMAD.HI R223, R9, 0x4b542805, RZ ;  /* 0x4b54280509df7827 */ /* 0x000fe200078e02ff */
[----:B------:R-:W-:Y:S02]  /*0570*/  SHF.R.U32.HI R6, RZ, 0x1f, R191 ;  /* 0x0000001fff067819 */ /* 0x000fe400000116bf */
[----:B------:R-:W-:Y:S01]  /*0580*/  IADD3 R22, R3, 0xed, RZ ;  /* 0x000000ed03167810 */ /* 0x000fe20007ffe0ff */
[----:B------:R-:W-:Y:S01]  /*0590*/  IMAD.HI R245, R141, -0x77777777, R140 ;  /* 0x888888898df57827 */ /* 0x000fe200078e028c */
[----:B------:R-:W-:Y:S02]  /*05a0*/  IADD3 R10, R3, 0x1650, RZ ;  /* 0x00001650030a7810 */ /* 0x000fe40007ffe0ff */
[----:B------:R-:W-:Y:S01]  /*05b0*/  LEA.HI.SX32 R172, R172, R23, 0x19 ;  /* 0x00000017acac7211 */ /* 0x000fe200078fcaff */
[----:B------:R-:W-:Y:S01]  /*05c0*/  IMAD.HI R23, R22, 0x4b542805, RZ ;  /* 0x4b54280516177827 */ /* 0x000fe200078e02ff */
[----:B------:R-:W-:-:S02]  /*05d0*/  LEA.HI.SX32 R247, R247, R4, 0x19 ;  /* 0x00000004f7f77211 */ /* 0x000fc400078fcaff */
[----:B------:R-:W-:Y:S01]  /*05e0*/  LEA.HI.SX32 R191, R191, R6, 0x19 ;  /* 0x00000006bfbf7211 */ /* 0x000fe200078fcaff */
[----:B------:R-:W-:Y:S01]  /*05f0*/  IMAD.HI R10, R10, 0x4b542805, RZ ;  /* 0x4b5428050a0a7827 */ /* 0x000fe200078e02ff */
[----:B------:R-:W-:Y:S02]  /*0600*/  SHF.R.U32.HI R4, RZ, 0x1f, R85 ;  /* 0x0000001fff047819 */ /* 0x000fe40000011655 */
[----:B------:R-:W-:Y:S01]  /*0610*/  IADD3 R121, R3, 0x2a0, RZ ;  /* 0x000002a003797810 */ /* 0x000fe20007ffe0ff */
[----:B------:R-:W-:Y:S01]  /*0620*/  IMAD.HI R211, R7, 0x38e38e39, RZ ;  /* 0x38e38e3907d37827 */ /* 0x000fe200078e02ff */
[----:B------:R-:W-:Y:S02]  /*0630*/  IADD3 R6, R3, 0x930, RZ ;  /* 0x0000093003067810 */ /* 0x000fe40007ffe0ff */
[----:B------:R-:W-:Y:S01]  /*0640*/  SHF.R.U32.HI R29, RZ, 0x1f, R8 ;  /* 0x0000001fff1d7819 */ /* 0x000fe20000011608 */
[----:B------:R-:W-:Y:S01]  /*0650*/  IMAD.HI R195, R121, 0x4b542805, RZ ;  /* 0x4b54280579c37827 */ /* 0x000fe200078e02ff */
[----:B------:R-:W-:-:S02]  /*0660*/  IADD3 R82, R3, 0x191, RZ ;  /* 0x0000019103527810 */ /* 0x000fc40007ffe0ff */
[----:B------:R-:W-:Y:S01]  /*0670*/  LEA.HI.SX32 R85, R85, R4, 0x19 ;  /* 0x0000000455557211 */ /* 0x000fe200078fcaff */
[----:B------:R-:W-:Y:S01]  /*0680*/  IMAD.HI R6, R6, 0x4b542805, RZ ;  /* 0x4b54280506067827 */ /* 0x000fe200078e02ff */
[----:B------:R-:W-:Y:S02]  /*0690*/  SHF.R.U32.HI R4, RZ, 0x1f, R23 ;  /* 0x0000001fff047819 */ /* 0x000fe40000011617 */
[----:B------:R-:W-:Y:S01]  /*06a0*/  IADD3 R26, R3, 0x75, RZ ;  /* 0x00000075031a7810 */ /* 0x000fe20007ffe0ff */
[----:B------:R-:W-:Y:S01]  /*06b0*/  IMAD.HI R83, R82, 0x4b542805, RZ ;  /* 0x4b54280552537827 */ /* 0x000fe200078e02ff */
[----:B------:R-:W-:Y:S02]  /*06c0*/  LEA.HI.SX32 R194, R8, R29, 0x19 ;  /* 0x0000001d08c27211 */ /* 0x000fe400078fcaff */
[----:B------:R-:W-:Y:S01]  /*06d0*/  SHF.R.U32.HI R29, RZ, 0x1f, R10 ;  /* 0x0000001fff1d7819 */ /* 0x000fe2000001160a */
[----:B------:R-:W-:Y:S01]  /*06e0*/  IMAD.HI R27, R26, 0x4b542805, RZ ;  /* 0x4b5428051a1b7827 */ /* 0x000fe200078e02ff */
[----:B------:R-:W-:-:S02]  /*06f0*/  LEA.HI.SX32 R23, R23, R4, 0x19 ;  /* 0x0000000417177211 */ /* 0x000fc400078fcaff */
[----:B------:R-:W-:Y:S01]  /*0700*/  SHF.R.U32.HI R4, RZ, 0x1f, R195 ;  /* 0x0000001fff047819 */ /* 0x000fe200000116c3 */
[----:B------:R-:W-:Y:S01]  /*0710*/  IMAD.HI R12, R12, 0x38e38e39, RZ ;  /* 0x38e38e390c0c7827 */ /* 0x000fe200078e02ff */
[----:B------:R-:W-:Y:S02]  /*0720*/  SHF.R.U32.HI R193, RZ, 0x1f, R6 ;  /* 0x0000001fffc17819 */ /* 0x000fe40000011606 */
[C---:B------:R-:W-:Y:S01]  /*0730*/  IADD3 R28, R3.reuse, 0x39, RZ ;  /* 0x00000039031c7810 */ /* 0x040fe20007ffe0ff */
[----:B------:R-:W-:Y:S01]  /*0740*/  IMAD R21, R2, -0x1b3, R21 ;  /* 0xfffffe4d02157824 */ /* 0x000fe200078e0215 */
[----:B------:R-:W-:Y:S01]  /*0750*/  LEA.HI.SX32 R192, R10, R29, 0x19 ;  /* 0x0000001d0ac07211 */ /* 0x000fe200078fcaff */
[----:B------:R-:W-:Y:S01]  /*0760*/  IMAD R15, R202, -0x1b3, R15 ;  /* 0xfffffe4dca0f7824 */ /* 0x000fe200078e020f */
[----:B------:R-:W-:Y:S01]  /*0770*/  IADD3 R10, R3, 0xa10, RZ ;  /* 0x00000a10030a7810 */ /* 0x000fe20007ffe0ff */
[----:B------:R-:W-:Y:S01]  /*0780*/  IMAD R23, R23, -0x1b3, R22 ;  /* 0xfffffe4d17177824 */ /* 0x000fe200078e0216 */
[----:B------:R-:W-:Y:S01]  /*0790*/  SHF.R.U32.HI R8, RZ, 0x1f, R83 ;  /* 0x0000001fff087819 */ /* 0x000fe20000011653 */
[----:B------:R-:W-:Y:S01]  /*07a0*/  IMAD.HI R121, R121, 0x38e38e39, RZ ;  /* 0x38e38e3979797827 */ /* 0x000fe200078e02ff */
[----:B------:R-:W-:-:S02]  /*07b0*/  LEA.HI.SX32 R195, R195, R4, 0x19 ;  /* 0x00000004c3c37211 */ /* 0x000fc400078fcaff */
[----:B------:R-:W-:Y:S01]  /*07c0*/  LEA.HI.SX32 R193, R6, R193, 0x19 ;  /* 0x000000c106c17211 */ /* 0x000fe200078fcaff */
[----:B------:R-:W-:Y:S01]  /*07d0*/  IMAD.HI R6, R28, 0x4b542805, RZ ;  /* 0x4b5428051c067827 */ /* 0x000fe200078e02ff */
[----:B------:R-:W-:Y:S02]  /*07e0*/  SHF.R.U32.HI R4, RZ, 0x1f, R27 ;  /* 0x0000001fff047819 */ /* 0x000fe4000001161b */
[----:B------:R-:W-:Y:S01]  /*07f0*/  IADD3 R30, R3, 0x1a, RZ ;  /* 0x0000001a031e7810 */ /* 0x000fe20007ffe0ff */
[----:B------:R-:W-:Y:S01]  /*0800*/  IMAD.HI R10, R10, 0x4b542805, RZ ;  /* 0x4b5428050a0a7827 */ /* 0x000fe200078e02ff */
[----:B------:R-:W-:Y:S02]  /*0810*/  LEA.HI.SX32 R83, R83, R8, 0x19 ;  /* 0x0000000853537211 */ /* 0x000fe400078fcaff */
[----:B------:R-:W-:Y:S01]  /*0820*/  IADD3 R8, R3, 0x10a0, RZ ;  /* 0x000010a003087810 */ /* 0x000fe20007ffe0ff */
[----:B------:R-:W-:Y:S01]  /*0830*/  IMAD.HI R31, R30, 0x4b542805, RZ ;  /* 0x4b5428051e1f7827 */ /* 0x000fe200078e02ff */
[----:B------:R-:W-:-:S02]  /*0840*/  LEA.HI.SX32 R27, R27, R4, 0x19 ;  /* 0x000000041b1b7211 */ /* 0x000fc400078fcaff */
[----:B------:R-:W-:Y:S01]  /*0850*/  SHF.R.U32.HI R33, RZ, 0x1f, R6 ;  /* 0x0000001fff217819 */ /* 0x000fe20000011606 */
[----:B------:R-:W-:Y:S01]  /*0860*/  IMAD.HI R8, R8, 0x4b542805, RZ ;  /* 0x4b54280508087827 */ /* 0x000fe200078e02ff */
[----:B------:R-:W-:Y:S02]  /*0870*/  IADD3 R4, R3, 0x380, RZ ;  /* 0x0000038003047810 */ /* 0x000fe40007ffe0ff */
[----:B------:R-:W-:Y:S01]  /*0880*/  SHF.R.U32.HI R179, RZ, 0x1f, R10 ;  /* 0x0000001fffb37819 */ /* 0x000fe2000001160a */
[----:B------:R-:W-:Y:S01]  /*0890*/  IMAD R27, R27, -0x1b3, R26 ;  /* 0xfffffe4d1b1b7824 */ /* 0x000fe200078e021a */
[C---:B------:R-:W-:Y:S01]  /*08a0*/  IADD3 R32, R3.reuse, 0x119, RZ ;  /* 0x0000011903207810 */ /* 0x040fe20007ffe0ff */
[----:B------:R-:W-:Y:S01]  /*08b0*/  IMAD.HI R173, R4, 0x4b542805, RZ ;  /* 0x4b54280504ad7827 */ /* 0x000fe200078e02ff */
[----:B------:R-:W-:Y:S02]  /*08c0*/  LEA.HI.SX32 R29, R6, R33, 0x19 ;  /* 0x00000021061d7211 */ /* 0x000fe400078fcaff */
[----:B------:R-:W-:Y:S01]  /*08d0*/  SHF.R.U32.HI R6, RZ, 0x1f, R31 ;  /* 0x0000001fff067819 */ /* 0x000fe2000001161f */
[----:B------:R-:W-:Y:S01]  /*08e0*/  IMAD.HI R251, R4, 0x38e38e39, RZ ;  /* 0x38e38e3904fb7827 */ /* 0x000fe200078e02ff */
[----:B------:R-:W-:-:S02]  /*08f0*/  IADD3 R80, R3, 0x155, RZ ;  /* 0x0000015503507810 */ /* 0x000fc40007ffe0ff */
[----:B------:R-:W-:Y:S01]  /*0900*/  LEA.HI.SX32 R179, R10, R179, 0x19 ;  /* 0x000000b30ab37211 */ /* 0x000fe200078fcaff */
[----:B------:R-:W-:Y:S01]  /*0910*/  IMAD.HI R10, R32, 0x4b542805, RZ ;  /* 0x4b542805200a7827 */ /* 0x000fe200078e02ff */
[----:B------:R-:W-:Y:S02]  /*0920*/  SHF.R.U32.HI R33, RZ, 0x1f, R8 ;  /* 0x0000001fff217819 */ /* 0x000fe40000011608 */
[----:B------:R-:W-:Y:S01]  /*0930*/  LEA.HI.SX32 R31, R31, R6, 0x19 ;  /* 0x000000061f1f7211 */ /* 0x000fe200078fcaff */
[----:B------:R-:W-:Y:S01]  /*0940*/  IMAD.HI R81, R80, 0x4b542805, RZ ;  /* 0x4b54280550517827 */ /* 0x000fe200078e02ff */
[----:B------:R-:W-:Y:S02]  /*0950*/  SHF.R.U32.HI R6, RZ, 0x1f, R173 ;  /* 0x0000001fff067819 */ /* 0x000fe400000116ad */
[----:B------:R-:W-:Y:S01]  /*0960*/  IADD3 R34, R3, 0x8a, RZ ;  /* 0x0000008a03227810 */ /* 0x000fe20007ffe0ff */
[----:B------:R-:W-:Y:S01]  /*0970*/  IMAD R29, R29, -0x1b3, R28 ;  /* 0xfffffe4d1d1d7824 */ /* 0x000fe200078e021c */
[----:B------:R-:W-:Y:S01]  /*0980*/  LEA.HI.SX32 R180, R8, R33, 0x19 ;  /* 0x0000002108b47211 */ /* 0x000fe200078fcaff */
[----:B------:R-:W-:Y:S01]  /*0990*/  IMAD R13, R13, -0x1b3, R204 ;  /* 0xfffffe4d0d0d7824 */ /* 0x000fe200078e02cc */
[----:B------:R-:W-:Y:S01]  /*09a0*/  SHF.R.U32.HI R33, RZ, 0x1f, R10 ;  /* 0x0000001fff217819 */ /* 0x000fe2000001160a */
[----:B------:R-:W-:Y:S01]  /*09b0*/  IMAD.HI R35, R34, 0x4b542805, RZ ;  /* 0x4b54280522237827 */ /* 0x000fe200078e02ff */
[----:B------:R-:W-:-:S02]  /*09c0*/  LEA.HI.SX32 R173, R173, R6, 0x19 ;  /* 0x00000006adad7211 */ /* 0x000fc400078fcaff */
[----:B------:R-:W-:Y:S01]  /*09d0*/  SHF.R.U32.HI R6, RZ, 0x1f, R81 ;  /* 0x0000001fff067819 */ /* 0x000fe20000011651 */
[----:B------:R-:W-:Y:S01]  /*09e0*/  IMAD R25, R25, -0x1b3, R24 ;  /* 0xfffffe4d19197824 */ /* 0x000fe200078e0218 */
[----:B------:R-:W-:Y:S01]  /*09f0*/  LEA.HI.SX32 R33, R10, R33, 0x19 ;  /* 0x000000210a217211 */ /* 0x000fe200078fcaff */
[----:B------:R-:W-:Y:S01]  /*0a00*/  IMAD R11, R11, -0x1b3, R212 ;  /* 0xfffffe4d0b0b7824 */ /* 0x000fe200078e02d4 */
[----:B------:R-:W-:Y:S01]  /*0a10*/  IADD3 R10, R3, 0xa80, RZ ;  /* 0x00000a80030a7810 */ /* 0x000fe20007ffe0ff */
[----:B------:R-:W-:Y:S01]  /*0a20*/  IMAD R19, R190, -0x1b3, R19 ;  /* 0xfffffe4dbe137824 */ /* 0x000fe200078e0213 */
[----:B------:R-:W-:Y:S01]  /*0a30*/  LEA.HI.SX32 R81, R81, R6, 0x19 ;  /* 0x0000000651517211 */ /* 0x000fe200078fcaff */
[----:B------:R-:W-:Y:S01]  /*0a40*/  IMAD R33, R33, -0x1b3, R32 ;  /* 0xfffffe4d21217824 */ /* 0x000fe200078e0220 */
[----:B------:R-:W-:Y:S01]  /*0a50*/  IADD3 R6, R3, 0x3f0, RZ ;  /* 0x000003f003067810 */ /* 0x000fe20007ffe0ff */
[----:B------:R-:W-:Y:S01]  /*0a60*/  IMAD.HI R10, R10, 0x4b542805, RZ ;  /* 0x4b5428050a0a7827 */ /* 0x000fe200078e02ff */
[----:B------:R-:W-:-:S02]  /*0a70*/  SHF.R.U32.HI R8, RZ, 0x1f, R35 ;  /* 0x0000001fff087819 */ /* 0x000fc40000011623 */
[----:B------:R-:W-:Y:S01]  /*0a80*/  IADD3 R38, R3, 0x12, RZ ;  /* 0x0000001203267810 */ /* 0x000fe20007ffe0ff */
[----:B------:R-:W-:Y:S01]  /*0a90*/  IMAD.HI R6, R6, 0x4b542805, RZ ;  /* 0x4b54280506067827 */ /* 0x000fe200078e02ff */
[----:B------:R-:W-:Y:S02]  /*0aa0*/  LEA.HI.SX32 R35, R35, R8, 0x19 ;  /* 0x0000000823237211 */ /* 0x000fe400078fcaff */
[C---:B------:R-:W-:Y:S01]  /*0ab0*/  IADD3 R8, R3.reuse, 0x1110, RZ ;  /* 0x0000111003087810 */ /* 0x040fe20007ffe0ff */
[----:B------:R-:W-:Y:S01]  /*0ac0*/  IMAD.HI R39, R38, 0x4b542805, RZ ;  /* 0x4b54280526277827 */ /* 0x000fe200078e02ff */
[----:B------:R-:W-:Y:S02]  /*0ad0*/  SHF.R.U32.HI R181, RZ, 0x1f, R10 ;  /* 0x0000001fffb57819 */ /* 0x000fe4000001160a */
[----:B------:R-:W-:Y:S01]  /*0ae0*/  SHF.R.U32.HI R187, RZ, 0x1f, R6 ;  /* 0x0000001fffbb7819 */ /* 0x000fe20000011606 */
[----:B------:R-:W-:Y:S01]  /*0af0*/  IMAD.HI R8, R8, 0x4b542805, RZ ;  /* 0x4b54280508087827 */ /* 0x000fe200078e02ff */
[----:B------:R-:W-:-:S02]  /*0b00*/  IADD3 R78, R3, 0x189, RZ ;  /* 0x00000189034e7810 */ /* 0x000fc40007ffe0ff */
[----:B------:R-:W-:Y:S01]  /*0b10*/  LEA.HI.SX32 R181, R10, R181, 0x19 ;  /* 0x000000b50ab57211 */ /* 0x000fe200078fcaff */
[----:B------:R-:W-:Y:S01]  /*0b20*/  IMAD R35, R35, -0x1b3, R34 ;  /* 0xfffffe4d23237824 */ /* 0x000fe200078e0222 */
[C---:B------:R-:W-:Y:S01]  /*0b30*/  IADD3 R10, R3.reuse, 0x17a0, RZ ;  /* 0x000017a0030a7810 */ /* 0x040fe20007ffe0ff */
[----:B------:R-:W-:Y:S01]  /*0b40*/  IMAD.HI R79, R78, 0x4b542805, RZ ;  /* 0x4b5428054e4f7827 */ /* 0x000fe200078e02ff */
[----:B------:R-:W-:Y:S01]  /*0b50*/  LEA.HI.SX32 R187, R6, R187, 0x19 ;  /* 0x000000bb06bb7211 */ /* 0x000fe200078fcaff */
[----:B------:R-:W-:Y:S01]  /*0b60*/  HFMA2.MMA R34, -RZ, RZ, 0, 0 ;  /* 0x00000000ff227435 */ /* 0x000fe200000001ff */
[----:B------:R-:W-:Y:S01]  /*0b70*/  SHF.R.U32.HI R6, RZ, 0x1f, R39 ;  /* 0x0000001fff067819 */ /* 0x000fe20000011627 */
[----:B------:R-:W-:Y:S01]  /*0b80*/  IMAD.HI R189, R10, 0x4b542805, RZ ;  /* 0x4b5428050abd7827 */ /* 0x000fe200078e02ff */
[----:B------:R-:W-:Y:S02]  /*0b90*/  SHF.R.U32.HI R41, RZ, 0x1f, R8 ;  /* 0x0000001fff297819 */ /* 0x000fe40000011608 */
[----:B------:R-:W-:Y:S01]  /*0ba0*/  IADD3 R40, R3, 0xfa, RZ ;  /* 0x000000fa03287810 */ /* 0x000fe20007ffe0ff */
[----:B------:R-:W-:Y:S01]  /*0bb0*/  IMAD R31, R31, -0x1b3, R30 ;  /* 0xfffffe4d1f1f7824 */ /* 0x000fe200078e021e */
[----:B------:R-:W-:Y:S01]  /*0bc0*/  LEA.HI.SX32 R39, R39, R6, 0x19 ;  /* 0x0000000627277211 */ /* 0x000fe200078fcaff */
[----:B------:R-:W-:Y:S01]  /*0bd0*/  HFMA2.MMA R30, -RZ, RZ, 0, 0 ;  /* 0x00000000ff1e7435 */ /* 0x000fe200000001ff */
[----:B------:R-:W-:Y:S01]  /*0be0*/  LEA.HI.SX32 R182, R8, R41, 0x19 ;  /* 0x0000002908b67211 */ /* 0x000fe200078fcaff */
[----:B------:R-:W-:Y:S01]  /*0bf0*/  IMAD.HI R41, R40, 0x4b542805, RZ ;  /* 0x4b54280528297827 */ /* 0x000fe200078e02ff */
[----:B------:R-:W-:-:S02]  /*0c00*/  SHF.R.U32.HI R6, RZ, 0x1f, R79 ;  /* 0x0000001fff067819 */ /* 0x000fc4000001164f */
[----:B------:R-:W-:Y:S01]  /*0c10*/  IADD3 R14, R3, 0x1730, RZ ;  /* 0x00001730030e7810 */ /* 0x000fe20007ffe0ff */
[----:B------:R-:W-:Y:S01]  /*0c20*/  IMAD R39, R39, -0x1b3, R38 ;  /* 0xfffffe4d27277824 */ /* 0x000fe200078e0226 */
[----:B------:R-:W-:Y:S01]  /*0c30*/  SHF.R.U32.HI R8, RZ, 0x1f, R189 ;  /* 0x0000001fff087819 */ /* 0x000fe200000116bd */
[----:B------:R-:W-:Y:S01]  /*0c40*/  HFMA2.MMA R38, -RZ, RZ, 0, 0 ;  /* 0x00000000ff267435 */ /* 0x000fe200000001ff */
[----:B------:R-:W-:Y:S01]  /*0c50*/  LEA.HI.SX32 R79, R79, R6, 0x19 ;  /* 0x000000064f4f7211 */ /* 0x000fe200078fcaff */
[----:B------:R-:W-:Y:S01]  /*0c60*/  IMAD.HI R14, R14, 0x4b542805, RZ ;  /* 0x4b5428050e0e7827 */ /* 0x000fe200078e02ff */
[----:B------:R-:W-:Y:S02]  /*0c70*/  LEA.HI.SX32 R189, R189, R8, 0x19 ;  /* 0x00000008bdbd7211 */ /* 0x000fe400078fcaff */
[----:B------:R-:W-:Y:S01]  /*0c80*/  SHF.R.U32.HI R6, RZ, 0x1f, R41 ;  /* 0x0000001fff067819 */ /* 0x000fe20000011629 */
[----:B------:R-:W-:Y:S01]  /*0c90*/  IMAD R79, R79, -0x1b3, R78 ;  /* 0xfffffe4d4f4f7824 */ /* 0x000fe200078e024e */
[----:B------:R-:W-:Y:S01]  /*0ca0*/  IADD3 R36, R3, 0x4e, RZ ;  /* 0x0000004e03247810 */ /* 0x000fe20007ffe0ff */
[----:B------:R-:W-:Y:S01]  /*0cb0*/  IMAD R83, R83, -0x1b3, R82 ;  /* 0xfffffe4d53537824 */ /* 0x000fe200078e0252 */
[----:B------:R-:W-:Y:S01]  /*0cc0*/  IADD3 R8, R3, 0xaf0, RZ ;  /* 0x00000af003087810 */ /* 0x000fe20007ffe0ff */
[----:B------:R-:W-:Y:S01]  /*0cd0*/  IMAD.HI R38, R39, -0x77777777, R38 ;  /* 0x8888888927267827 */ /* 0x000fe200078e0226 */
[----:B------:R-:W-:-:S02]  /*0ce0*/  IADD3 R17, R3, 0x70, RZ ;  /* 0x0000007003117810 */ /* 0x000fc40007ffe0ff */
[----:B------:R-:W-:Y:S01]  /*0cf0*/  LEA.HI.SX32 R41, R41, R6, 0x19 ;  /* 0x0000000629297211 */ /* 0x000fe200078fcaff */
[----:B------:R-:W-:Y:S01]  /*0d00*/  IMAD.HI R37, R36, 0x4b542805, RZ ;  /* 0x4b54280524257827 */ /* 0x000fe200078e02ff */
[C---:B------:R-:W-:Y:S02]  /*0d10*/  IADD3 R6, R3.reuse, 0x1180, RZ ;  /* 0x0000118003067810 */ /* 0x040fe40007ffe0ff */
[----:B------:R-:W-:Y:S01]  /*0d20*/  SHF.R.U32.HI R183, RZ, 0x1f, R14 ;  /* 0x0000001fffb77819 */ /* 0x000fe2000001160e */
[----:B------:R-:W-:Y:S01]  /*0d30*/  IMAD.HI R8, R8, 0x4b542805, RZ ;  /* 0x4b54280508087827 */ /* 0x000fe200078e02ff */
[----:B------:R-:W-:Y:S02]  /*0d40*/  IADD3 R42, R3, 0xbe, RZ ;  /* 0x000000be032a7810 */ /* 0x000fe40007ffe0ff */
[----:B------:R-:W-:Y:S01]  /*0d50*/  LEA.HI.SX32 R183, R14, R183, 0x19 ;  /* 0x000000b70eb77211 */ /* 0x000fe200078fcaff */
[----:B------:R-:W-:Y:S01]  /*0d60*/  IMAD.HI R166, R17, -0x77777777, R16 ;  /* 0x8888888911a67827 */ /* 0x000fe200078e0210 */
[----:B------:R-:W-:-:S02]  /*0d70*/  IADD3 R16, R3, 0x1810, RZ ;  /* 0x0000181003107810 */ /* 0x000fc40007ffe0ff */
[----:B------:R-:W-:Y:S01]  /*0d80*/  SHF.R.U32.HI R14, RZ, 0x1f, R37 ;  /* 0x0000001fff0e7819 */ /* 0x000fe20000011625 */
[----:B------:R-:W-:Y:S01]  /*0d90*/  IMAD.HI R6, R6, 0x4b542805, RZ ;  /* 0x4b54280506067827 */ /* 0x000fe200078e02ff */
[C---:B------:R-:W-:Y:S02]  /*0da0*/  IADD3 R10, R3.reuse, 0x460, RZ ;  /* 0x00000460030a7810 */ /* 0x040fe40007ffe0ff */
[----:B------:R-:W-:Y:S01]  /*0db0*/  SHF.R.U32.HI R185, RZ, 0x1f, R8 ;  /* 0x0000001fffb97819 */ /* 0x000fe20000011608 */
[----:B------:R-:W-:Y:S01]  /*0dc0*/  IMAD.HI R43, R42, 0x4b542805, RZ ;  /* 0x4b5428052a2b7827 */ /* 0x000fe200078e02ff */
[----:B------:R-:W-:Y:S02]  /*0dd0*/  IADD3 R46, R3, 0x46, RZ ;  /* 0x00000046032e7810 */ /* 0x000fe40007ffe0ff */
[----:B------:R-:W-:Y:S01]  /*0de0*/  LEA.HI.SX32 R37, R37, R14, 0x19 ;  /* 0x0000000e25257211 */ /* 0x000fe200078fcaff */
[----:B------:R-:W-:Y:S01]  /*0df0*/  IMAD.HI R16, R16, 0x4b542805, RZ ;  /* 0x4b54280510107827 */ /* 0x000fe200078e02ff */
[----:B------:R-:W-:-:S02]  /*0e00*/  LEA.HI.SX32 R185, R8, R185, 0x19 ;  /* 0x000000b908b97211 */ /* 0x000fc400078fcaff */
[----:B------:R-:W-:Y:S01]  /*0e10*/  SHF.R.U32.HI R47, RZ, 0x1f, R6 ;  /* 0x0000001fff2f7819 */ /* 0x000fe20000011606 */
[----:B------:R-:W-:Y:S01]  /*0e20*/  IMAD.HI R188, R10, 0x4b542805, RZ ;  /* 0x4b5428050abc7827 */ /* 0x000fe200078e02ff */
[----:B------:R-:W-:Y:S02]  /*0e30*/  SHF.R.U32.HI R14, RZ, 0x1f, R43 ;  /* 0x0000001fff0e7819 */ /* 0x000fe4000001162b */
[C---:B------:R-:W-:Y:S01]  /*0e40*/  IADD3 R44, R3.reuse, 0x82, RZ ;  /* 0x00000082032c7810 */ /* 0x040fe20007ffe0ff */
[----:B------:R-:W-:Y:S01]  /*0e50*/  IMAD.HI R8, R46, 0x4b542805, RZ ;  /* 0x4b5428052e087827 */ /* 0x000fe200078e02ff */
[C---:B------:R-:W-:Y:S02]  /*0e60*/  IADD3 R48, R3.reuse, 0x27, RZ ;  /* 0x0000002703307810 */ /* 0x040fe40007ffe0ff */
[----:B------:R-:W-:Y:S01]  /*0e70*/  IADD3 R76, R3, 0x19e, RZ ;  /* 0x0000019e034c7810 */ /* 0x000fe20007ffe0ff */
[----:B------:R-:W-:Y:S01]  /*0e80*/  IMAD R41, R41, -0x1b3, R40 ;  /* 0xfffffe4d29297824 */ /* 0x000fe200078e0228 */
[----:B------:R-:W-:Y:S01]  /*0e90*/  LEA.HI.SX32 R186, R6, R47, 0x19 ;  /* 0x0000002f06ba7211 */ /* 0x000fe200078fcaff */
[----:B------:R-:W-:Y:S01]  /*0ea0*/  IMAD.HI R49, R48, 0x4b542805, RZ ;  /* 0x4b54280530317827 */ /* 0x000fe200078e02ff */
[----:B------:R-:W-:-:S02]  /*0eb0*/  LEA.HI.SX32 R43, R43, R14, 0x19 ;  /* 0x0000000e2b2b7211 */ /* 0x000fc400078fcaff */
[----:B------:R-:W-:Y:S01]  /*0ec0*/  SHF.R.U32.HI R47, RZ, 0x1f, R16 ;  /* 0x0000001fff2f7819 */ /* 0x000fe20000011610 */
[----:B------:R-:W-:Y:S01]  /*0ed0*/  IMAD.HI R14, R44, 0x4b542805, RZ ;  /* 0x4b5428052c0e7827 */ /* 0x000fe200078e02ff */
[----:B------:R-:W-:Y:S02]  /*0ee0*/  SHF.R.U32.HI R45, RZ, 0x1f, R188 ;  /* 0x0000001fff2d7819 */ /* 0x000fe400000116bc */
[----:B------:R-:W-:Y:S01]  /*0ef0*/  SHF.R.U32.HI R51, RZ, 0x1f, R8 ;  /* 0x0000001fff337819 */ /* 0x000fe20000011608 */
[----:B------:R-:W-:Y:S01]  /*0f00*/  IMAD.HI R77, R76, 0x4b542805, RZ ;  /* 0x4b5428054c4d7827 */ /* 0x000fe200078e02ff */
[----:B------:R-:W-:Y:S02]  /*0f10*/  IADD3 R18, R3, 0x540, RZ ;  /* 0x0000054003127810 */ /* 0x000fe40007ffe0ff */
[----:B------:R-:W-:Y:S01]  /*0f20*/  LEA.HI.SX32 R184, R16, R47, 0x19 ;  /* 0x0000002f10b87211 */ /* 0x000fe200078fcaff */
[----:B------:R-:W-:Y:S01]  /*0f30*/  IMAD.HI R34, R35, -0x77777777, R34 ;  /* 0x8888888923227827 */ /* 0x000fe200078e0222 */
[----:B------:R-:W-:-:S02]  /*0f40*/  LEA.HI.SX32 R188, R188, R45, 0x19 ;  /* 0x0000002dbcbc7211 */ /* 0x000fc400078fcaff */
[----:B------:R-:W-:Y:S01]  /*0f50*/  LEA.HI.SX32 R47, R8, R51, 0x19 ;  /* 0x00000033082f7211 */ /* 0x000fe200078fcaff */
[C---:B------:R-:W-:Y:S01]  /*0f60*/  IMAD.HI R175, R18.reuse, 0x4b542805, RZ ;  /* 0x4b54280512af7827 */ /* 0x040fe200078e02ff */
[----:B------:R-:W-:Y:S02]  /*0f70*/  SHF.R.U32.HI R45, RZ, 0x1f, R14 ;  /* 0x0000001fff2d7819 */ /* 0x000fe4000001160e */
        /* <DEDUP_REMOVED lines=9> */
[----:B------:R-:W-:-:S02]  /*1010*/  LEA.HI.SX32 R77, R77, R8, 0x19 ;  /* 0x000000084d4d7211 */ /* 0x000fc400078fcaff */
[----:B------:R-:W-:Y:S01]  /*1020*/  IADD3 R14, R3, 0xbd0, RZ ;  /* 0x00000bd0030e7810 */ /* 0x000fe20007ffe0ff */
[----:B------:R-:W-:Y:S01]  /*1030*/  IMAD R45, R45, -0x1b3, R44 ;  /* 0xfffffe4d2d2d7824 */ /* 0x000fe200078e022c */
[----:B------:R-:W-:Y:S01]  /*1040*/  SHF.R.U32.HI R6, RZ, 0x1f, R175 ;  /* 0x0000001fff067819 */ /* 0x000fe200000116af */
[----:B------:R-:W-:Y:S01]  /*1050*/  IMAD R77, R77, -0x1b3, R76 ;  /* 0xfffffe4d4d4d7824 */ /* 0x000fe200078e024c */
[C---:B------:R-:W-:Y:S01]  /*1060*/  IADD3 R8, R3.reuse, 0x1260, RZ ;  /* 0x0000126003087810 */ /* 0x040fe20007ffe0ff */
[----:B------:R-:W-:Y:S01]  /*1070*/  IMAD.HI R14, R14, 0x4b542805, RZ ;  /* 0x4b5428050e0e7827 */ /* 0x000fe200078e02ff */
[----:B------:R-:W-:Y:S01]  /*1080*/  IADD3 R16, R3, 0x18f0, RZ ;  /* 0x000018f003107810 */ /* 0x000fe20007ffe0ff */
[----:B------:R-:W-:Y:S01]  /*1090*/  HFMA2.MMA R76, -RZ, RZ, 0, 0 ;  /* 0x00000000ff4c7435 */ /* 0x000fe200000001ff */
[----:B------:R-:W-:Y:S01]  /*10a0*/  LEA.HI.SX32 R175, R175, R6, 0x19 ;  /* 0x00000006afaf7211 */ /* 0x000fe200078fcaff */
[----:B------:R-:W-:Y:S01]  /*10b0*/  IMAD.HI R8, R8, 0x4b542805, RZ ;  /* 0x4b54280508087827 */ /* 0x000fe200078e02ff */
[----:B------:R-:W-:-:S02]  /*10c0*/  SHF.R.U32.HI R6, RZ, 0x1f, R75 ;  /* 0x0000001fff067819 */ /* 0x000fc4000001164b */
[C---:B------:R-:W-:Y:S01]  /*10d0*/  IADD3 R50, R3.reuse, 0x126, RZ ;  /* 0x0000012603327810 */ /* 0x040fe20007ffe0ff */
[----:B------:R-:W-:Y:S01]  /*10e0*/  IMAD.HI R16, R16, 0x4b542805, RZ ;  /* 0x4b54280510107827 */ /* 0x000fe200078e02ff */
[----:B------:R-:W-:Y:S02]  /*10f0*/  IADD3 R54, R3, 0x5b, RZ ;  /* 0x0000005b03367810 */ /* 0x000fe40007ffe0ff */
[----:B------:R-:W-:Y:S01]  /*1100*/  LEA.HI.SX32 R75, R75, R6, 0x19 ;  /* 0x000000064b4b7211 */ /* 0x000fe200078fcaff */
[----:B------:R-:W-:Y:S01]  /*1110*/  IMAD.HI R6, R50, 0x4b542805, RZ ;  /* 0x4b54280532067827 */ /* 0x000fe200078e02ff */
[----:B------:R-:W-:Y:S02]  /*1120*/  SHF.R.U32.HI R167, RZ, 0x1f, R14 ;  /* 0x0000001fffa77819 */ /* 0x000fe4000001160e */
[----:B------:R-:W-:Y:S01]  /*1130*/  SHF.R.U32.HI R51, RZ, 0x1f, R8 ;  /* 0x0000001fff337819 */ /* 0x000fe20000011608 */
[----:B------:R-:W-:Y:S01]  /*1140*/  IMAD.HI R55, R54, 0x4b542805, RZ ;  /* 0x4b54280536377827 */ /* 0x000fe200078e02ff */
[----:B------:R-:W-:-:S02]  /*1150*/  IADD3 R52, R3, 0x97, RZ ;  /* 0x0000009703347810 */ /* 0x000fc40007ffe0ff */
[----:B------:R-:W-:Y:S01]  /*1160*/  SHF.R.U32.HI R169, RZ, 0x1f, R16 ;  /* 0x0000001fffa97819 */ /* 0x000fe20000011610 */
[----:B------:R-:W-:Y:S01]  /*1170*/  IMAD.HI R39, R77, -0x77777777, R76 ;  /* 0x888888894d277827 */ /* 0x000fe200078e024c */
[----:B------:R-:W-:Y:S02]  /*1180*/  LEA.HI.SX32 R167, R14, R167, 0x19 ;  /* 0x000000a70ea77211 */ /* 0x000fe400078fcaff */
[----:B------:R-:W-:Y:S01]  /*1190*/  LEA.HI.SX32 R168, R8, R51, 0x19 ;  /* 0x0000003308a87211 */ /* 0x000fe200078fcaff */
[----:B------:R-:W-:Y:S01]  /*11a0*/  IMAD.HI R53, R52, 0x4b542805, RZ ;  /* 0x4b54280534357827 */ /* 0x000fe200078e02ff */
[----:B------:R-:W-:Y:S02]  /*11b0*/  LEA.HI.SX32 R169, R16, R169, 0x19 ;  /* 0x000000a910a97211 */ /* 0x000fe400078fcaff */
[----:B------:R-:W-:Y:S01]  /*11c0*/  SHF.R.U32.HI R51, RZ, 0x1f, R6 ;  /* 0x0000001fff337819 */ /* 0x000fe20000011606 */
[----:B------:R-:W-:Y:S01]  /*11d0*/  IMAD R85, R85, -0x1b3, R84 ;  /* 0xfffffe4d55557824 */ /* 0x000fe200078e0254 */
[C---:B------:R-:W-:Y:S01]  /*11e0*/  IADD3 R8, R3.reuse, 0x5b0, RZ ;  /* 0x000005b003087810 */ /* 0x040fe20007ffe0ff */
[----:B------:R-:W-:Y:S01]  /*11f0*/  HFMA2.MMA R84, -RZ, RZ, 0, 0 ;  /* 0x00000000ff547435 */ /* 0x000fe200000001ff */
[----:B------:R-:W-:Y:S01]  /*1200*/  IADD3 R14, R3, 0xc40, RZ ;  /* 0x00000c40030e7810 */ /* 0x000fe20007ffe0ff */
[----:B------:R-:W-:Y:S01]  /*1210*/  IMAD R43, R43, -0x1b3, R42 ;  /* 0xfffffe4d2b2b7824 */ /* 0x000fe200078e022a */
[----:B------:R-:W-:Y:S01]  /*1220*/  SHF.R.U32.HI R16, RZ, 0x1f, R55 ;  /* 0x0000001fff107819 */ /* 0x000fe20000011637 */
[----:B------:R-:W-:Y:S01]  /*1230*/  IMAD.HI R177, R8, 0x4b542805, RZ ;  /* 0x4b54280508b17827 */ /* 0x000fe200078e02ff */
[----:B------:R-:W-:Y:S01]  /*1240*/  LEA.HI.SX32 R51, R6, R51, 0x19 ;  /* 0x0000003306337211 */ /* 0x000fe200078fcaff */
[----:B------:R-:W-:Y:S01]  /*1250*/  HFMA2.MMA R42, -RZ, RZ, 0, 0 ;  /* 0x00000000ff2a7435 */ /* 0x000fe200000001ff */
[----:B------:R-:W-:Y:S01]  /*1260*/  LEA.HI.SX32 R55, R55, R16, 0x19 ;  /* 0x0000001037377211 */ /* 0x000fe200078fcaff */
[----:B------:R-:W-:Y:S01]  /*1270*/  IMAD.HI R14, R14, 0x4b542805, RZ ;  /* 0x4b5428050e0e7827 */ /* 0x000fe200078e02ff */
[----:B------:R-:W-:-:S02]  /*1280*/  SHF.R.U32.HI R6, RZ, 0x1f, R53 ;  /* 0x0000001fff067819 */ /* 0x000fc40000011635 */
[----:B------:R-:W-:Y:S01]  /*1290*/  IADD3 R60, R3, 0x1f, RZ ;  /* 0x0000001f033c7810 */ /* 0x000fe20007ffe0ff */
[----:B------:R-:W-:Y:S01]  /*12a0*/  IMAD R55, R55, -0x1b3, R54 ;  /* 0xfffffe4d37377824 */ /* 0x000fe200078e0236 */
[----:B------:R-:W-:Y:S01]  /*12b0*/  IADD3 R16, R3, 0x12d0, RZ ;  /* 0x000012d003107810 */ /* 0x000fe20007ffe0ff */
[----:B------:R-:W-:Y:S01]  /*12c0*/  HFMA2.MMA R54, -RZ, RZ, 0, 0 ;  /* 0x00000000ff367435 */ /* 0x000fe200000001ff */
[----:B------:R-:W-:Y:S01]  /*12d0*/  LEA.HI.SX32 R53, R53, R6, 0x19 ;  /* 0x0000000635357211 */ /* 0x000fe200078fcaff */
[----:B------:R-:W-:Y:S01]  /*12e0*/  IMAD.HI R61, R60, 0x4b542805, RZ ;  /* 0x4b5428053c3d7827 */ /* 0x000fe200078e02ff */
[----:B------:R-:W-:Y:S02]  /*12f0*/  SHF.R.U32.HI R6, RZ, 0x1f, R177 ;  /* 0x0000001fff067819 */ /* 0x000fe400000116b1 */
[----:B------:R-:W-:Y:S01]  /*1300*/  SHF.R.U32.HI R57, RZ, 0x1f, R14 ;  /* 0x0000001fff397819 */ /* 0x000fe2000001160e */
[----:B------:R-:W-:Y:S01]  /*1310*/  IMAD.HI R16, R16, 0x4b542805, RZ ;  /* 0x4b54280510107827 */ /* 0x000fe200078e02ff */
[----:B------:R-:W-:-:S02]  /*1320*/  IADD3 R72, R3, 0x196, RZ ;  /* 0x0000019603487810 */ /* 0x000fc40007ffe0ff */
[----:B------:R-:W-:Y:S01]  /*1330*/  LEA.HI.SX32 R177, R177, R6, 0x19 ;  /* 0x00000006b1b17211 */ /* 0x000fe200078fcaff */
[----:B------:R-:W-:Y:S01]  /*1340*/  IMAD R51, R51, -0x1b3, R50 ;  /* 0xfffffe4d33337824 */ /* 0x000fe200078e0232 */
[----:B------:R-:W-:Y:S01]  /*1350*/  LEA.HI.SX32 R170, R14, R57, 0x19 ;  /* 0x000000390eaa7211 */ /* 0x000fe200078fcaff */
[----:B------:R-:W-:Y:S01]  /*1360*/  IMAD.HI R73, R72, 0x4b542805, RZ ;  /* 0x4b54280548497827 */ /* 0x000fe200078e02ff */
[----:B------:R-:W-:Y:S01]  /*1370*/  SHF.R.U32.HI R6, RZ, 0x1f, R61 ;  /* 0x0000001fff067819 */ /* 0x000fe2000001163d */
[----:B------:R-:W-:Y:S01]  /*1380*/  HFMA2.MMA R50, -RZ, RZ, 0, 0 ;  /* 0x00000000ff327435 */ /* 0x000fe200000001ff */
[----:B------:R-:W-:Y:S01]  /*1390*/  IADD3 R14, R3, 0x1960, RZ ;  /* 0x00001960030e7810 */ /* 0x000fe20007ffe0ff */
[----:B------:R-:W-:Y:S01]  /*13a0*/  IMAD.HI R54, R55, -0x77777777, R54 ;  /* 0x8888888937367827 */ /* 0x000fe200078e0236 */
[----:B------:R-:W-:Y:S02]  /*13b0*/  SHF.R.U32.HI R171, RZ, 0x1f, R16 ;  /* 0x0000001fffab7819 */ /* 0x000fe40000011610 */
[----:B------:R-:W-:Y:S01]  /*13c0*/  LEA.HI.SX32 R61, R61, R6, 0x19 ;  /* 0x000000063d3d7211 */ /* 0x000fe200078fcaff */
[----:B------:R-:W-:Y:S01]  /*13d0*/  IMAD.HI R14, R14, 0x4b542805, RZ ;  /* 0x4b5428050e0e7827 */ /* 0x000fe200078e02ff */
[----:B------:R-:W-:-:S02]  /*13e0*/  LEA.HI.SX32 R171, R16, R171, 0x19 ;  /* 0x000000ab10ab7211 */ /* 0x000fc400078fcaff */
[----:B------:R-:W-:Y:S01]  /*13f0*/  IADD3 R88, R3, 0x107, RZ ;  /* 0x0000010703587810 */ /* 0x000fe20007ffe0ff */
[----:B------:R-:W-:Y:S01]  /*1400*/  IMAD R61, R61, -0x1b3, R60 ;  /* 0xfffffe4d3d3d7824 */ /* 0x000fe200078e023c */
[----:B------:R-:W-:Y:S01]  /*1410*/  SHF.R.U32.HI R6, RZ, 0x1f, R73 ;  /* 0x0000001fff067819 */ /* 0x000fe20000011649 */
[----:B------:R-:W-:Y:S01]  /*1420*/  IMAD R49, R49, -0x1b3, R48 ;  /* 0xfffffe4d31317824 */ /* 0x000fe200078e0230 */
[----:B------:R-:W-:Y:S01]  /*1430*/  IADD3 R16, R3, 0x620, RZ ;  /* 0x0000062003107810 */ /* 0x000fe20007ffe0ff */
[----:B------:R-:W-:Y:S01]  /*1440*/  IMAD.HI R89, R88, 0x4b542805, RZ ;  /* 0x4b54280558597827 */ /* 0x000fe200078e02ff */
[----:B------:R-:W-:Y:S02]  /*1450*/  LEA.HI.SX32 R73, R73, R6, 0x19 ;  /* 0x0000000649497211 */ /* 0x000fe400078fcaff */
[----:B------:R-:W-:Y:S01]  /*1460*/  SHF.R.U32.HI R57, RZ, 0x1f, R14 ;  /* 0x0000001fff397819 */ /* 0x000fe2000001160e */
[----:B------:R-:W-:Y:S01]  /*1470*/  IMAD.HI R159, R16, 0x4b542805, RZ ;  /* 0x4b542805109f7827 */ /* 0x000fe200078e02ff */
[----:B------:R-:W-:-:S02]  /*1480*/  SHF.R.U32.HI R6, RZ, 0x1f, R223 ;  /* 0x0000001fff067819 */ /* 0x000fc400000116df */
[----:B------:R-:W-:Y:S01]  /*1490*/  LEA.HI.SX32 R178, R14, R57, 0x19 ;  /* 0x000000390eb27211 */ /* 0x000fe200078fcaff */
[----:B------:R-:W-:Y:S01]  /*14a0*/  IMAD.HI R206, R16, 0x38e38e39, RZ ;  /* 0x38e38e3910ce7827 */ /* 0x000fe200078e02ff */
[----:B------:R-:W-:Y:S02]  /*14b0*/  LEA.HI.SX32 R223, R223, R6, 0x19 ;  /* 0x00000006dfdf7211 */ /* 0x000fe400078fcaff */
[----:B------:R-:W-:Y:S01]  /*14c0*/  SHF.R.U32.HI R14, RZ, 0x1f, R89 ;  /* 0x0000001fff0e7819 */ /* 0x000fe20000011659 */
[----:B------:R-:W-:Y:S01]  /*14d0*/  IMAD R73, R73, -0x1b3, R72 ;  /* 0xfffffe4d49497824 */ /* 0x000fe200078e0248 */
[----:B------:R-:W-:Y:S01]  /*14e0*/  SHF.R.U32.HI R6, RZ, 0x1f, R159 ;  /* 0x0000001fff067819 */ /* 0x000fe2000001169f */
[----:B------:R-:W-:Y:S01]  /*14f0*/  HFMA2.MMA R72, -RZ, RZ, 0, 0 ;  /* 0x00000000ff487435 */ /* 0x000fe200000001ff */
[----:B------:R-:W-:Y:S01]  /*1500*/  LEA.HI.SX32 R89, R89, R14, 0x19 ;  /* 0x0000000e59597211 */ /* 0x000fe200078fcaff */
[----:B------:R-:W-:Y:S01]  /*1510*/  IMAD R81, R81, -0x1b3, R80 ;  /* 0xfffffe4d51517824 */ /* 0x000fe200078e0250 */
[----:B------:R-:W-:Y:S01]  /*1520*/  LEA.HI.SX32 R159, R159, R6, 0x19 ;  /* 0x000000069f9f7211 */ /* 0x000fe200078fcaff */
[----:B------:R-:W-:Y:S01]  /*1530*/  IMAD.HI R46, R47, -0x77777777, R46 ;  /* 0x888888892f2e7827 */ /* 0x000fe200078e022e */
[C---:B------:R-:W-:Y:S01]  /*1540*/  IADD3 R14, R3.reuse, 0xcb0, RZ ;  /* 0x00000cb0030e7810 */ /* 0x040fe20007ffe0ff */
[----:B------:R-:W-:Y:S01]  /*1550*/  HFMA2.MMA R80, -RZ, RZ, 0, 0 ;  /* 0x00000000ff507435 */ /* 0x000fe200000001ff */
[----:B------:R-:W-:Y:S01]  /*1560*/  IADD3 R6, R3, 0x1340, RZ ;  /* 0x0000134003067810 */ /* 0x000fe20007ffe0ff */
[----:B------:R-:W-:Y:S01]  /*1570*/  IMAD R89, R89, -0x1b3, R88 ;  /* 0xfffffe4d59597824 */ /* 0x000fe200078e0258 */
[----:B------:R-:W-:Y:S01]  /*1580*/  SHF.R.U32.HI R57, RZ, 0x1f, R56 ;  /* 0x0000001fff397819 */ /* 0x000fe20000011638 */
[----:B------:R-:W-:Y:S01]  /*1590*/  IMAD.HI R14, R14, 0x4b542805, RZ ;  /* 0x4b5428050e0e7827 */ /* 0x000fe200078e02ff */
[C---:B------:R-:W-:Y:S01]  /*15a0*/  IADD3 R94, R3.reuse, 0x53, RZ ;  /* 0x00000053035e7810 */ /* 0x040fe20007ffe0ff */
[----:B------:R-:W-:Y:S01]  /*15b0*/  HFMA2.MMA R88, -RZ, RZ, 0, 0 ;  /* 0x00000000ff587435 */ /* 0x000fe200000001ff */
[----:B------:R-:W-:Y:S01]  /*15c0*/  LEA.HI.SX32 R56, R56, R57, 0x1d ;  /* 0x0000003938387211 */ /* 0x000fe200078feaff */
[----:B------:R-:W-:Y:S01]  /*15d0*/  IMAD.HI R6, R6, 0x4b542805, RZ ;  /* 0x4b54280506067827 */ /* 0x000fe200078e02ff */
[----:B------:R-:W-:-:S02]  /*15e0*/  IADD3 R90, R3, 0xcb, RZ ;  /* 0x000000cb035a7810 */ /* 0x000fc40007ffe0ff */
[----:B------:R-:W-:Y:S01]  /*15f0*/  SHF.R.U32.HI R57, RZ, 0x1f, R14 ;  /* 0x0000001fff397819 */ /* 0x000fe2000001160e */
[----:B------:R-:W-:Y:S01]  /*1600*/  IMAD.HI R95, R94, 0x4b542805, RZ ;  /* 0x4b5428055e5f7827 */ /* 0x000fe200078e02ff */
[----:B------:R-:W-:Y:S02]  /*1610*/  SHF.R.U32.HI R161, RZ, 0x1f, R6 ;  /* 0x0000001fffa17819 */ /* 0x000fe40000011606 */
[C---:B------:R-:W-:Y:S01]  /*1620*/  IADD3 R96, R3.reuse, 0x34, RZ ;  /* 0x0000003403607810 */ /* 0x040fe20007ffe0ff */
[----:B------:R-:W-:Y:S01]  /*1630*/  IMAD.HI R91, R90, 0x4b542805, RZ ;  /* 0x4b5428055a5b7827 */ /* 0x000fe200078e02ff */
[----:B------:R-:W-:Y:S02]  /*1640*/  LEA.HI.SX32 R160, R14, R57, 0x19 ;  /* 0x000000390ea07211 */ /* 0x000fe400078fcaff */
[----:B------:R-:W-:Y:S01]  /*1650*/  LEA.HI.SX32 R161, R6, R161, 0x19 ;  /* 0x000000a106a17211 */ /* 0x000fe200078fcaff */
[----:B------:R-:W-:Y:S01]  /*1660*/  IMAD.HI R97, R96, 0x4b542805, RZ ;  /* 0x4b54280560617827 */ /* 0x000fe200078e02ff */
[----:B------:R-:W-:-:S02]  /*1670*/  IADD3 R92, R3, 0x8f, RZ ;  /* 0x0000008f035c7810 */ /* 0x000fc40007ffe0ff */
[----:B------:R-:W-:Y:S01]  /*1680*/  IADD3 R14, R3, 0x700, RZ ;  /* 0x00000700030e7810 */ /* 0x000fe20007ffe0ff */
[----:B------:R-:W-:Y:S01]  /*1690*/  IMAD.HI R35, R73, -0x77777777, R72 ;  /* 0x8888888949237827 */ /* 0x000fe200078e0248 */
[----:B------:R-:W-:Y:S02]  /*16a0*/  SHF.R.U32.HI R6, RZ, 0x1f, R95 ;  /* 0x0000001fff067819 */ /* 0x000fe4000001165f */
[----:B------:R-:W-:Y:S01]  /*16b0*/  IADD3 R70, R3, 0x1ab, RZ ;  /* 0x000001ab03467810 */ /* 0x000fe20007ffe0ff */
[----:B------:R-:W-:Y:S01]  /*16c0*/  IMAD.HI R93, R92, 0x4b542805, RZ ;  /* 0x4b5428055c5d7827 */ /* 0x000fe200078e02ff */
[----:B------:R-:W-:Y:S02]  /*16d0*/  LEA.HI.SX32 R95, R95, R6, 0x19 ;  /* 0x000000065f5f7211 */ /* 0x000fe400078fcaff */
[----:B------:R-:W-:Y:S01]  /*16e0*/  SHF.R.U32.HI R20, RZ, 0x1f, R91 ;  /* 0x0000001fff147819 */ /* 0x000fe2000001165b */
[----:B------:R-:W-:Y:S01]  /*16f0*/  IMAD.HI R162, R14, 0x4b542805, RZ ;  /* 0x4b5428050ea27827 */ /* 0x000fe200078e02ff */
[----:B------:R-:W-:-:S02]  /*1700*/  SHF.R.U32.HI R6, RZ, 0x1f, R97 ;  /* 0x0000001fff067819 */ /* 0x000fc40000011661 */
[----:B------:R-:W-:Y:S01]  /*1710*/  IADD3 R68, R3, 0x16f, RZ ;  /* 0x0000016f03447810 */ /* 0x000fe20007ffe0ff */
[----:B------:R-:W-:Y:S01]  /*1720*/  IMAD.HI R71, R70, 0x4b542805, RZ ;  /* 0x4b54280546477827 */ /* 0x000fe200078e02ff */
[----:B------:R-:W-:Y:S02]  /*1730*/  LEA.HI.SX32 R91, R91, R20, 0x19 ;  /* 0x000000145b5b7211 */ /* 0x000fe400078fcaff */
[----:B------:R-:W-:Y:S01]  /*1740*/  LEA.HI.SX32 R97, R97, R6, 0x19 ;  /* 0x0000000661617211 */ /* 0x000fe200078fcaff */
[----:B------:R-:W-:Y:S01]  /*1750*/  IMAD.HI R69, R68, 0x4b542805, RZ ;  /* 0x4b54280544457827 */ /* 0x000fe200078e02ff */
[----:B------:R-:W-:Y:S02]  /*1760*/  SHF.R.U32.HI R20, RZ, 0x1f, R93 ;  /* 0x0000001fff147819 */ /* 0x000fe4000001165d */
[----:B------:R-:W-:Y:S01]  /*1770*/  SHF.R.U32.HI R57, RZ, 0x1f, R162 ;  /* 0x0000001fff397819 */ /* 0x000fe200000116a2 */
[----:B------:R-:W-:Y:S01]  /*1780*/  IMAD R95, R95, -0x1b3, R94 ;  /* 0xfffffe4d5f5f7824 */ /* 0x000fe200078e025e */
[----:B------:R-:W-:Y:S01]  /*1790*/  SHF.R.U32.HI R6, RZ, 0x1f, R71 ;  /* 0x0000001fff067819 */ /* 0x000fe20000011647 */
[----:B------:R-:W-:Y:S01]  /*17a0*/  IMAD R91, R91, -0x1b3, R90 ;  /* 0xfffffe4d5b5b7824 */ /* 0x000fe200078e025a */
[----:B------:R-:W-:Y:S01]  /*17b0*/  LEA.HI.SX32 R93, R93, R20, 0x19 ;  /* 0x000000145d5d7211 */ /* 0x000fe200078fcaff */
[----:B------:R-:W-:Y:S01]  /*17c0*/  IMAD.HI R30, R31, -0x77777777, R30 ;  /* 0x888888891f1e7827 */ /* 0x000fe200078e021e */
[----:B------:R-:W-:-:S02]  /*17d0*/  LEA.HI.SX32 R162, R162, R57, 0x19 ;  /* 0x00000039a2a27211 */ /* 0x000fc400078fcaff */
[----:B------:R-:W-:Y:S01]  /*17e0*/  LEA.HI.SX32 R71, R71, R6, 0x19 ;  /* 0x0000000647477211 */ /* 0x000fe200078fcaff */
[----:B------:R-:W-:Y:S01]  /*17f0*/  IMAD R37, R37, -0x1b3, R36 ;  /* 0xfffffe4d25257824 */ /* 0x000fe200078e0224 */
[----:B------:R-:W-:Y:S01]  /*1800*/  IADD3 R20, R3, 0xd90, RZ ;  /* 0x00000d9003147810 */ /* 0x000fe20007ffe0ff */
[----:B------:R-:W-:Y:S01]  /*1810*/  IMAD R75, R75, -0x1b3, R74 ;  /* 0xfffffe4d4b4b7824 */ /* 0x000fe200078e024a */
[----:B------:R-:W-:Y:S01]  /*1820*/  IADD3 R57, R3, 0x1420, RZ ;  /* 0x0000142003397810 */ /* 0x000fe20007ffe0ff */
[----:B------:R-:W-:Y:S01]  /*1830*/  IMAD R71, R71, -0x1b3, R70 ;  /* 0xfffffe4d47477824 */ /* 0x000fe200078e0246 */
[----:B------:R-:W-:Y:S01]  /*1840*/  SHF.R.U32.HI R6, RZ, 0x1f, R69 ;  /* 0x0000001fff067819 */ /* 0x000fe20000011645 */
[----:B------:R-:W-:Y:S01]  /*1850*/  IMAD.HI R20, R20, 0x4b542805, RZ ;  /* 0x4b54280514147827 */ /* 0x000fe200078e02ff */
[----:B------:R-:W-:Y:S02]  /*1860*/  IADD3 R58, R3, 0x19d0, RZ ;  /* 0x000019d0033a7810 */ /* 0x000fe40007ffe0ff */
[----:B------:R-:W-:Y:S01]  /*1870*/  LEA.HI.SX32 R69, R69, R6, 0x19 ;  /* 0x0000000645457211 */ /* 0x000fe200078fcaff */
[----:B------:R-:W-:Y:S01]  /*1880*/  IMAD.HI R57, R57, 0x4b542805, RZ ;  /* 0x4b54280539397827 */ /* 0x000fe200078e02ff */
[----:B------:R-:W-:-:S02]  /*1890*/  IADD3 R6, R3, 0x1ab0, RZ ;  /* 0x00001ab003067810 */ /* 0x000fc40007ffe0ff */
[----:B------:R-:W-:Y:S01]  /*18a0*/  SHF.R.U32.HI R163, RZ, 0x1f, R20 ;  /* 0x0000001fffa37819 */ /* 0x000fe20000011614 */
[----:B------:R-:W-:Y:S01]  /*18b0*/  IMAD.HI R58, R58, 0x4b542805, RZ ;  /* 0x4b5428053a3a7827 */ /* 0x000fe200078e02ff */
[----:B------:R-:W-:Y:S02]  /*18c0*/  SHF.R.U32.HI R164, RZ, 0x1f, R57 ;  /* 0x0000001fffa47819 */ /* 0x000fe40000011639 */
[----:B------:R-:W-:Y:S01]  /*18d0*/  LEA.HI.SX32 R163, R20, R163, 0x19 ;  /* 0x000000a314a37211 */ /* 0x000fe200078fcaff */
[----:B------:R-:W-:Y:S01]  /*18e0*/  IMAD.HI R6, R6, 0x4b542805, RZ ;  /* 0x4b54280506067827 */ /* 0x000fe200078e02ff */
[----:B------:R-:W-:Y:S02]  /*18f0*/  LEA.HI.SX32 R164, R57, R164, 0x19 ;  /* 0x000000a439a47211 */ /* 0x000fe400078fcaff */
[----:B------:R-:W-:Y:S01]  /*1900*/  IADD3 R20, R3, 0x770, RZ ;  /* 0x0000077003147810 */ /* 0x000fe20007ffe0ff */
[----:B------:R-:W-:Y:S01]  /*1910*/  IMAD.HI R50, R51, -0x77777777, R50 ;  /* 0x8888888933327827 */ /* 0x000fe200078e0232 */
[----:B------:R-:W-:-:S02]  /*1920*/  SHF.R.U32.HI R57, RZ, 0x1f, R6 ;  /* 0x0000001fff397819 */ /* 0x000fc40000011606 */
[C---:B------:R-:W-:Y:S01]  /*1930*/  IADD3 R98, R3.reuse, 0x133, RZ ;  /* 0x0000013303627810 */ /* 0x040fe20007ffe0ff */
[----:B------:R-:W-:Y:S01]  /*1940*/  IMAD.HI R155, R20, 0x4b542805, RZ ;  /* 0x4b542805149b7827 */ /* 0x000fe200078e02ff */
[----:B------:R-:W-:Y:S02]  /*1950*/  LEA.HI.SX32 R154, R6, R57, 0x19 ;  /* 0x00000039069a7211 */ /* 0x000fe400078fcaff */
[C---:B------:R-:W-:Y:S01]  /*1960*/  IADD3 R102, R3.reuse, 0x68, RZ ;  /* 0x0000006803667810 */ /* 0x040fe20007ffe0ff */
[----:B------:R-:W-:Y:S01]  /*1970*/  IMAD.HI R99, R98, 0x4b542805, RZ ;  /* 0x4b54280562637827 */ /* 0x000fe200078e02ff */
[C---:B------:R-:W-:Y:S02]  /*1980*/  IADD3 R57, R3.reuse, 0xe00, RZ ;  /* 0x00000e0003397810 */ /* 0x040fe40007ffe0ff */
[----:B------:R-:W-:Y:S01]  /*1990*/  SHF.R.U32.HI R165, RZ, 0x1f, R58 ;  /* 0x0000001fffa57819 */ /* 0x000fe2000001163a */
[----:B------:R-:W-:Y:S01]  /*19a0*/  IMAD.HI R103, R102, 0x4b542805, RZ ;  /* 0x4b54280566677827 */ /* 0x000fe200078e02ff */
[----:B------:R-:W-:-:S02]  /*19b0*/  IADD3 R100, R3, 0xa4, RZ ;  /* 0x000000a403647810 */ /* 0x000fc40007ffe0ff */
[----:B------:R-:W-:Y:S01]  /*19c0*/  SHF.R.U32.HI R6, RZ, 0x1f, R155 ;  /* 0x0000001fff067819 */ /* 0x000fe2000001169b */
[----:B------:R-:W-:Y:S01]  /*19d0*/  IMAD.HI R57, R57, 0x4b542805, RZ ;  /* 0x4b54280539397827 */ /* 0x000fe200078e02ff */
[----:B------:R-:W-:Y:S02]  /*19e0*/  IADD3 R104, R3, 0x2c, RZ ;  /* 0x0000002c03687810 */ /* 0x000fe40007ffe0ff */
[----:B------:R-:W-:Y:S01]  /*19f0*/  LEA.HI.SX32 R165, R58, R165, 0x19 ;  /* 0x000000a53aa57211 */ /* 0x000fe200078fcaff */
[----:B------:R-:W-:Y:S01]  /*1a00*/  IMAD.HI R101, R100, 0x4b542805, RZ ;  /* 0x4b54280564657827 */ /* 0x000fe200078e02ff */
[----:B------:R-:W-:Y:S02]  /*1a10*/  LEA.HI.SX32 R155, R155, R6, 0x19 ;  /* 0x000000069b9b7211 */ /* 0x000fe400078fcaff */
[----:B------:R-:W-:Y:S01]  /*1a20*/  SHF.R.U32.HI R58, RZ, 0x1f, R99 ;  /* 0x0000001fff3a7819 */ /* 0x000fe20000011663 */
[----:B------:R-:W-:Y:S01]  /*1a30*/  IMAD.HI R105, R104, 0x4b542805, RZ ;  /* 0x4b54280568697827 */ /* 0x000fe200078e02ff */
[----:B------:R-:W-:-:S02]  /*1a40*/  SHF.R.U32.HI R6, RZ, 0x1f, R103 ;  /* 0x0000001fff067819 */ /* 0x000fc40000011667 */
[----:B------:R-:W-:Y:S01]  /*1a50*/  SHF.R.U32.HI R156, RZ, 0x1f, R57 ;  /* 0x0000001fff9c7819 */ /* 0x000fe20000011639 */
[----:B------:R-:W-:Y:S01]  /*1a60*/  IMAD.HI R20, R20, 0x38e38e39, RZ ;  /* 0x38e38e3914147827 */ /* 0x000fe200078e02ff */
[C---:B------:R-:W-:Y:S02]  /*1a70*/  IADD3 R129, R3.reuse, 0x9, RZ ;  /* 0x0000000903817810 */ /* 0x040fe40007ffe0ff */
[----:B------:R-:W-:Y:S01]  /*1a80*/  IADD3 R127, R3, 0x7, RZ ;  /* 0x00000007037f7810 */ /* 0x000fe20007ffe0ff */
[----:B------:R-:W-:Y:S01]  /*1a90*/  IMAD R97, R97, -0x1b3, R96 ;  /* 0xfffffe4d61617824 */ /* 0x000fe200078e0260 */
[----:B------:R-:W-:Y:S01]  /*1aa0*/  LEA.HI.SX32 R99, R99, R58, 0x19 ;  /* 0x0000003a63637211 */ /* 0x000fe200078fcaff */
[----:B------:R-:W-:Y:S01]  /*1ab0*/  IMAD.HI R225, R129, -0x77777777, R128 ;  /* 0x8888888981e17827 */ /* 0x000fe200078e0280 */
[----:B------:R-:W-:Y:S01]  /*1ac0*/  LEA.HI.SX32 R103, R103, R6, 0x19 ;  /* 0x0000000667677211 */ /* 0x000fe200078fcaff */
[----:B------:R-:W-:Y:S01]  /*1ad0*/  HFMA2.MMA R96, -RZ, RZ, 0, 0 ;  /* 0x00000000ff607435 */ /* 0x000fe200000001ff */
[----:B------:R-:W-:Y:S01]  /*1ae0*/  LEA.HI.SX32 R156, R57, R156, 0x19 ;  /* 0x0000009c399c7211 */ /* 0x000fe200078fcaff */
[----:B------:R-:W-:Y:S01]  /*1af0*/  IMAD.HI R229, R127, -0x77777777, R126 ;  /* 0x888888897fe57827 */ /* 0x000fe200078e027e */
[----:B------:R-:W-:-:S02]  /*1b00*/  SHF.R.U32.HI R58, RZ, 0x1f, R101 ;  /* 0x0000001fff3a7819 */ /* 0x000fc40000011665 */
[----:B------:R-:W-:Y:S01]  /*1b10*/  SHF.R.U32.HI R6, RZ, 0x1f, R105 ;  /* 0x0000001fff067819 */ /* 0x000fe20000011669 */
[----:B------:R-:W-:Y:S01]  /*1b20*/  IMAD R103, R103, -0x1b3, R102 ;  /* 0xfffffe4d67677824 */ /* 0x000fe200078e0266 */
[----:B------:R-:W-:Y:S01]  /*1b30*/  IADD3 R57, R3, 0x1b20, RZ ;  /* 0x00001b2003397810 */ /* 0x000fe20007ffe0ff */
[----:B------:R-:W-:Y:S01]  /*1b40*/  IMAD R93, R93, -0x1b3, R92 ;  /* 0xfffffe4d5d5d7824 */ /* 0x000fe200078e025c */
[----:B------:R-:W-:Y:S01]  /*1b50*/  IADD3 R219, R3, 0x150, RZ ;  /* 0x0000015003db7810 */ /* 0x000fe20007ffe0ff */
[----:B------:R-:W-:Y:S01]  /*1b60*/  IMAD.HI R42, R43, -0x77777777, R42 ;  /* 0x888888892b2a7827 */ /* 0x000fe200078e022a */
[----:B------:R-:W-:Y:S01]  /*1b70*/  LEA.HI.SX32 R101, R101, R58, 0x19 ;  /* 0x0000003a65657211 */ /* 0x000fe200078fcaff */
[----:B------:R-:W-:Y:S01]  /*1b80*/  HFMA2.MMA R92, -RZ, RZ, 0, 0 ;  /* 0x00000000ff5c7435 */ /* 0x000fe200000001ff */
[----:B------:R-:W-:Y:S01]  /*1b90*/  LEA.HI.SX32 R105, R105, R6, 0x19 ;  /* 0x0000000669697211 */ /* 0x000fe200078fcaff */
[----:B------:R-:W-:Y:S01]  /*1ba0*/  IMAD.HI R128, R57, 0x4b542805, RZ ;  /* 0x4b54280539807827 */ /* 0x000fe200078e02ff */
[----:B------:R-:W-:-:S02]  /*1bb0*/  IADD3 R58, R3, 0x1490, RZ ;  /* 0x00001490033a7810 */ /* 0x000fc40007ffe0ff */
[----:B------:R-:W-:Y:S01]  /*1bc0*/  IADD3 R6, R3, 0x9a0, RZ ;  /* 0x000009a003067810 */ /* 0x000fe20007ffe0ff */
[----:B------:R-:W-:Y:S01]  /*1bd0*/  IMAD.HI R126, R219, 0x4b542805, RZ ;  /* 0x4b542805db7e7827 */ /* 0x000fe200078e02ff */
[C---:B------:R-:W-:Y:S02]  /*1be0*/  IADD3 R106, R3.reuse, 0x1a3, RZ ;  /* 0x000001a3036a7810 */ /* 0x040fe40007ffe0ff */
[C---:B------:R-:W-:Y:S01]  /*1bf0*/  IADD3 R108, R3.reuse, 0x121, RZ ;  /* 0x00000121036c7810 */ /* 0x040fe20007ffe0ff */
[----:B------:R-:W-:Y:S01]  /*1c00*/  IMAD.HI R58, R58, 0x4b542805, RZ ;  /* 0x4b5428053a3a7827 */ /* 0x000fe200078e02ff */
[----:B------:R-:W-:Y:S02]  /*1c10*/  SHF.R.U32.HI R59, RZ, 0x1f, R128 ;  /* 0x0000001fff3b7819 */ /* 0x000fe40000011680 */
[----:B------:R-:W-:Y:S01]  /*1c20*/  SHF.R.U32.HI R57, RZ, 0x1f, R126 ;  /* 0x0000001fff397819 */ /* 0x000fe2000001167e */
[----:B------:R-:W-:Y:S01]  /*1c30*/  IMAD.HI R6, R6, 0x4b542805, RZ ;  /* 0x4b54280506067827 */ /* 0x000fe200078e02ff */
[----:B------:R-:W-:-:S02]  /*1c40*/  IADD3 R137, R3, 0xa, RZ ;  /* 0x0000000a03897810 */ /* 0x000fc40007ffe0ff */
[----:B------:R-:W-:Y:S01]  /*1c50*/  LEA.HI.SX32 R128, R128, R59, 0x19 ;  /* 0x0000003b80807211 */ /* 0x000fe200078fcaff */
[----:B------:R-:W-:Y:S01]  /*1c60*/  IMAD.HI R107, R106, 0x4b542805, RZ ;  /* 0x4b5428056a6b7827 */ /* 0x000fe200078e02ff */
[----:B------:R-:W-:Y:S02]  /*1c70*/  LEA.HI.SX32 R126, R126, R57, 0x19 ;  /* 0x000000397e7e7211 */ /* 0x000fe400078fcaff */
[C---:B------:R-:W-:Y:S01]  /*1c80*/  IADD3 R123, R3.reuse, 0x310, RZ ;  /* 0x00000310037b7810 */ /* 0x040fe20007ffe0ff */
[----:B------:R-:W-:Y:S01]  /*1c90*/  IMAD.HI R109, R108, 0x4b542805, RZ ;  /* 0x4b5428056c6d7827 */ /* 0x000fe200078e02ff */
[----:B------:R-:W-:Y:S02]  /*1ca0*/  SHF.R.U32.HI R157, RZ, 0x1f, R58 ;  /* 0x0000001fff9d7819 */ /* 0x000fe4000001163a */
[----:B------:R-:W-:Y:S01]  /*1cb0*/  IADD3 R110, R3, 0xe5, RZ ;  /* 0x000000e5036e7810 */ /* 0x000fe20007ffe0ff */
[----:B------:R-:W-:Y:S01]  /*1cc0*/  IMAD.HI R239, R137, -0x77777777, R136 ;  /* 0x8888888989ef7827 */ /* 0x000fe200078e0288 */
[----:B------:R-:W-:-:S02]  /*1cd0*/  SHF.R.U32.HI R57, RZ, 0x1f, R6 ;  /* 0x0000001fff397819 */ /* 0x000fc40000011606 */
[----:B------:R-:W-:Y:S01]  /*1ce0*/  IADD3 R59, R3, 0x1030, RZ ;  /* 0x00001030033b7810 */ /* 0x000fe20007ffe0ff */
        /* <DEDUP_REMOVED lines=8> */
[----:B------:R-:W-:Y:S01]  /*1d70*/  IADD3 R112, R3, 0xa9, RZ ;  /* 0x000000a903707810 */ /* 0x000fe20007ffe0ff */
[----:B------:R-:W-:Y:S01]  /*1d80*/  IMAD.HI R227, R139, -0x77777777, R138 ;  /* 0x888888898be37827 */ /* 0x000fe200078e028a */
        /* <DEDUP_REMOVED lines=8> */
[----:B------:R-:W-:Y:S01]  /*1e10*/  IMAD.HI R209, R219, 0x38e38e39, RZ ;  /* 0x38e38e39dbd17827 */ /* 0x000fe200078e02ff */
[----:B------:R-:W-:Y:S02]  /*1e20*/  SHF.R.U32.HI R138, RZ, 0x1f, R59 ;  /* 0x0000001fff8a7819 */ /* 0x000fe4000001163b */
[----:B------:R-:W-:Y:S01]  /*1e30*/  LEA.HI.SX32 R140, R140, R57, 0x19 ;  /* 0x000000398c8c7211 */ /* 0x000fe200078fcaff */
[----:B------:R-:W-:Y:S01]  /*1e40*/  IMAD.HI R201, R123, 0x38e38e39, RZ ;  /* 0x38e38e397bc97827 */ /* 0x000fe200078e02ff */
[----:B------:R-:W-:Y:S02]  /*1e50*/  LEA.HI.SX32 R111, R111, R62, 0x19 ;  /* 0x0000003e6f6f7211 */ /* 0x000fe400078fcaff */
[----:B------:R-:W-:Y:S01]  /*1e60*/  LEA.HI.SX32 R138, R59, R138, 0x19 ;  /* 0x0000008a3b8a7211 */ /* 0x000fe200078fcaff */
[----:B------:R-:W-:Y:S01]  /*1e70*/  IMAD.HI R59, R58, 0x4b542805, RZ ;  /* 0x4b5428053a3b7827 */ /* 0x000fe200078e02ff */
[----:B------:R-:W-:-:S02]  /*1e80*/  IADD3 R57, R3, 0xb60, RZ ;  /* 0x00000b6003397810 */ /* 0x000fc40007ffe0ff */
[----:B------:R-:W-:Y:S01]  /*1e90*/  SHF.R.U32.HI R62, RZ, 0x1f, R113 ;  /* 0x0000001fff3e7819 */ /* 0x000fe20000011671 */
[----:B------:R-:W-:Y:S01]  /*1ea0*/  IMAD R109, R109, -0x1b3, R108 ;  /* 0xfffffe4d6d6d7824 */ /* 0x000fe200078e026c */
[----:B------:R-:W-:Y:S01]  /*1eb0*/  SHF.R.U32.HI R63, RZ, 0x1f, R6 ;  /* 0x0000001fff3f7819 */ /* 0x000fe20000011606 */
[----:B------:R-:W-:Y:S01]  /*1ec0*/  IMAD.HI R57, R57, 0x4b542805, RZ ;  /* 0x4b54280539397827 */ /* 0x000fe200078e02ff */
[C---:B------:R-:W-:Y:S01]  /*1ed0*/  IADD3 R114, R3.reuse, 0x12e, RZ ;  /* 0x0000012e03727810 */ /* 0x040fe20007ffe0ff */
[----:B------:R-:W-:Y:S01]  /*1ee0*/  HFMA2.MMA R108, -RZ, RZ, 0, 0 ;  /* 0x00000000ff6c7435 */ /* 0x000fe200000001ff */
[----:B------:R-:W-:Y:S01]  /*1ef0*/  IADD3 R143, R3, 0x8, RZ ;  /* 0x00000008038f7810 */ /* 0x000fe20007ffe0ff */
[----:B------:R-:W-:Y:S01]  /*1f00*/  IMAD R105, R105, -0x1b3, R104 ;  /* 0xfffffe4d69697824 */ /* 0x000fe200078e0268 */
[----:B------:R-:W-:Y:S01]  /*1f10*/  LEA.HI.SX32 R113, R113, R62, 0x19 ;  /* 0x0000003e71717211 */ /* 0x000fe200078fcaff */
[----:B------:R-:W-:Y:S01]  /*1f20*/  IMAD.HI R115, R114, 0x4b542805, RZ ;  /* 0x4b54280572737827 */ /* 0x000fe200078e02ff */
[----:B------:R-:W-:Y:S01]  /*1f30*/  LEA.HI.SX32 R120, R6, R63, 0x19 ;  /* 0x0000003f06787211 */ /* 0x000fe200078fcaff */
[----:B------:R-:W-:Y:S01]  /*1f40*/  HFMA2.MMA R104, -RZ, RZ, 0, 0 ;  /* 0x00000000ff687435 */ /* 0x000fe200000001ff */
[----:B------:R-:W-:Y:S01]  /*1f50*/  SHF.R.U32.HI R6, RZ, 0x1f, R59 ;  /* 0x0000001fff067819 */ /* 0x000fe2000001163b */
[----:B------:R-:W-:Y:S01]  /*1f60*/  IMAD.HI R237, R143, -0x77777777, R142 ;  /* 0x888888898fed7827 */ /* 0x000fe200078e028e */
[----:B------:R-:W-:-:S02]  /*1f70*/  IADD3 R116, R3, 0xf2, RZ ;  /* 0x000000f203747810 */ /* 0x000fc40007ffe0ff */
[----:B------:R-:W-:Y:S01]  /*1f80*/  IADD3 R62, R3, 0x11f0, RZ ;  /* 0x000011f0033e7810 */ /* 0x000fe20007ffe0ff */
[----:B------:R-:W-:Y:S01]  /*1f90*/  IMAD R107, R107, -0x1b3, R106 ;  /* 0xfffffe4d6b6b7824 */ /* 0x000fe200078e026a */
[----:B------:R-:W-:Y:S01]  /*1fa0*/  LEA.HI.SX32 R59, R59, R6, 0x19 ;  /* 0x000000063b3b7211 */ /* 0x000fe200078fcaff */
[----:B------:R-:W-:Y:S01]  /*1fb0*/  IMAD.HI R117, R116, 0x4b542805, RZ ;  /* 0x4b54280574757827 */ /* 0x000fe200078e02ff */
[----:B------:R-:W-:Y:S02]  /*1fc0*/  SHF.R.U32.HI R142, RZ, 0x1f, R57 ;  /* 0x0000001fff8e7819 */ /* 0x000fe40000011639 */
[----:B------:R-:W-:Y:S01]  /*1fd0*/  SHF.R.U32.HI R6, RZ, 0x1f, R115 ;  /* 0x0000001fff067819 */ /* 0x000fe20000011673 */
[----:B------:R-:W-:Y:S01]  /*1fe0*/  IMAD.HI R62, R62, 0x4b542805, RZ ;  /* 0x4b5428053e3e7827 */ /* 0x000fe200078e02ff */
[C---:B------:R-:W-:Y:S02]  /*1ff0*/  IADD3 R118, R3.reuse, 0xb6, RZ ;  /* 0x000000b603767810 */ /* 0x040fe40007ffe0ff */
[----:B------:R-:W-:Y:S01]  /*2000*/  IADD3 R133, R3, 0xb, RZ ;  /* 0x0000000b03857810 */ /* 0x000fe20007ffe0ff */
[----:B------:R-:W-:Y:S01]  /*2010*/  IMAD R59, R59, -0x1b3, R58 ;  /* 0xfffffe4d3b3b7824 */ /* 0x000fe200078e023a */
[----:B------:R-:W-:Y:S01]  /*2020*/  IADD3 R145, R3, 0x2, RZ ;  /* 0x0000000203917810 */ /* 0x000fe20007ffe0ff */
[----:B------:R-:W-:Y:S01]  /*2030*/  IMAD.HI R119, R118, 0x4b542805, RZ ;  /* 0x4b54280576777827 */ /* 0x000fe200078e02ff */
[----:B------:R-:W-:-:S02]  /*2040*/  LEA.HI.SX32 R142, R57, R142, 0x19 ;  /* 0x0000008e398e7211 */ /* 0x000fc400078fcaff */
[----:B------:R-:W-:Y:S01]  /*2050*/  LEA.HI.SX32 R115, R115, R6, 0x19 ;  /* 0x0000000673737211 */ /* 0x000fe200078fcaff */
[----:B------:R-:W-:Y:S01]  /*2060*/  IMAD.HI R243, R133, -0x77777777, R132 ;  /* 0x8888888985f37827 */ /* 0x000fe200078e0284 */
[----:B------:R-:W-:Y:S02]  /*2070*/  IADD3 R57, R3, 0x1880, RZ ;  /* 0x0000188003397810 */ /* 0x000fe40007ffe0ff */
[----:B------:R-:W-:Y:S01]  /*2080*/  SHF.R.U32.HI R6, RZ, 0x1f, R117 ;  /* 0x0000001fff067819 */ /* 0x000fe20000011675 */
[----:B------:R-:W-:Y:S01]  /*2090*/  IMAD.HI R235, R145, -0x77777777, R144 ;  /* 0x8888888991eb7827 */ /* 0x000fe200078e0290 */
[----:B------:R-:W-:Y:S02]  /*20a0*/  SHF.R.U32.HI R63, RZ, 0x1f, R62 ;  /* 0x0000001fff3f7819 */ /* 0x000fe4000001163e */
[----:B------:R-:W-:Y:S01]  /*20b0*/  LEA.HI.SX32 R117, R117, R6, 0x19 ;  /* 0x0000000675757211 */ /* 0x000fe200078fcaff */
[----:B------:R-:W-:Y:S01]  /*20c0*/  IMAD.HI R132, R57, 0x4b542805, RZ ;  /* 0x4b54280539847827 */ /* 0x000fe200078e02ff */
[----:B------:R-:W-:-:S02]  /*20d0*/  LEA.HI.SX32 R144, R62, R63, 0x19 ;  /* 0x0000003f3e907211 */ /* 0x000fc400078fcaff */
[----:B------:R-:W-:Y:S01]  /*20e0*/  SHF.R.U32.HI R6, RZ, 0x1f, R119 ;  /* 0x0000001fff067819 */ /* 0x000fe20000011677 */
[----:B------:R-:W-:Y:S01]  /*20f0*/  IMAD R113, R113, -0x1b3, R112 ;  /* 0xfffffe4d71717824 */ /* 0x000fe200078e0270 */
[----:B------:R-:W-:Y:S01]  /*2100*/  IADD3 R57, R3, 0x16a, RZ ;  /* 0x0000016a03397810 */ /* 0x000fe20007ffe0ff */
[----:B------:R-:W-:Y:S01]  /*2110*/  IMAD R115, R115, -0x1b3, R114 ;  /* 0xfffffe4d73737824 */ /* 0x000fe200078e0272 */
[----:B------:R-:W-:Y:S01]  /*2120*/  IADD3 R63, R3, 0x1c0, RZ ;  /* 0x000001c0033f7810 */ /* 0x000fe20007ffe0ff */
[----:B------:R-:W-:Y:S01]  /*2130*/  IMAD R111, R111, -0x1b3, R110 ;  /* 0xfffffe4d6f6f7824 */ /* 0x000fe200078e026e */
[----:B------:R-:W-:Y:S01]  /*2140*/  LEA.HI.SX32 R119, R119, R6, 0x19 ;  /* 0x0000000677777211 */ /* 0x000fe200078fcaff */
[----:B------:R-:W-:Y:S01]  /*2150*/  IMAD.HI R6, R57, 0x4b542805, RZ ;  /* 0x4b54280539067827 */ /* 0x000fe200078e02ff */
[----:B------:R-:W-:Y:S01]  /*2160*/  SHF.R.U32.HI R65, RZ, 0x1f, R132 ;  /* 0x0000001fff417819 */ /* 0x000fe20000011684 */
[----:B------:R-:W-:Y:S01]  /*2170*/  HFMA2.MMA R112, -RZ, RZ, 0, 0 ;  /* 0x00000000ff707435 */ /* 0x000fe200000001ff */
[----:B------:R-:W-:Y:S01]  /*2180*/  IADD3 R124, R3, 0x10c, RZ ;  /* 0x0000010c037c7810 */ /* 0x000fe20007ffe0ff */
[----:B------:R-:W-:Y:S01]  /*2190*/  IMAD.HI R148, R63, 0x4b542805, RZ ;  /* 0x4b5428053f947827 */ /* 0x000fe200078e02ff */
[----:B------:R-:W-:-:S02]  /*21a0*/  IADD3 R147, R3, 0xe, RZ ;  /* 0x0000000e03937810 */ /* 0x000fc40007ffe0ff */
[----:B------:R-:W-:Y:S01]  /*21b0*/  IADD3 R149, R3, 0x4d0, RZ ;  /* 0x000004d003957810 */ /* 0x000fe20007ffe0ff */
[----:B------:R-:W-:Y:S01]  /*21c0*/  IMAD.HI R64, R124, 0x4b542805, RZ ;  /* 0x4b5428057c407827 */ /* 0x000fe200078e02ff */
[----:B------:R-:W-:Y:S02]  /*21d0*/  LEA.HI.SX32 R132, R132, R65, 0x19 ;  /* 0x0000004184847211 */ /* 0x000fe400078fcaff */
[----:B------:R-:W-:Y:S01]  /*21e0*/  SHF.R.U32.HI R125, RZ, 0x1f, R6 ;  /* 0x0000001fff7d7819 */ /* 0x000fe20000011606 */
[----:B------:R-:W-:Y:S01]  /*21f0*/  IMAD.HI R231, R147, -0x77777777, R146 ;  /* 0x8888888993e77827 */ /* 0x000fe200078e0292 */
[----:B------:R-:W-:Y:S02]  /*2200*/  SHF.R.U32.HI R65, RZ, 0x1f, R148 ;  /* 0x0000001fff417819 */ /* 0x000fe40000011694 */
[----:B------:R-:W-:Y:S01]  /*2210*/  LEA.HI.SX32 R6, R6, R125, 0x19 ;  /* 0x0000007d06067211 */ /* 0x000fe200078fcaff */
[----:B------:R-:W-:Y:S01]  /*2220*/  IMAD.HI R146, R149, 0x4b542805, RZ ;  /* 0x4b54280595927827 */ /* 0x000fe200078e02ff */
[----:B------:R-:W-:-:S02]  /*2230*/  IADD3 R62, R3, 0xee0, RZ ;  /* 0x00000ee0033e7810 */ /* 0x000fc40007ffe0ff */
[----:B------:R-:W-:Y:S01]  /*2240*/  LEA.HI.SX32 R148, R148, R65, 0x19 ;  /* 0x0000004194947211 */ /* 0x000fe200078fcaff */
[----:B------:R-:W-:Y:S01]  /*2250*/  IMAD.HI R210, R149, 0x38e38e39, RZ ;  /* 0x38e38e3995d27827 */ /* 0x000fe200078e02ff */
[----:B------:R-:W-:Y:S02]  /*2260*/  SHF.R.U32.HI R125, RZ, 0x1f, R64 ;  /* 0x0000001fff7d7819 */ /* 0x000fe40000011640 */
[----:B------:R-:W-:Y:S01]  /*2270*/  IADD3 R65, R3, 0x1570, RZ ;  /* 0x0000157003417810 */ /* 0x000fe20007ffe0ff */
[----:B------:R-:W-:Y:S01]  /*2280*/  IMAD.HI R152, R62, 0x4b542805, RZ ;  /* 0x4b5428053e987827 */ /* 0x000fe200078e02ff */
[----:B------:R-:W-:Y:S02]  /*2290*/  SHF.R.U32.HI R151, RZ, 0x1f, R146 ;  /* 0x0000001fff977819 */ /* 0x000fe40000011692 */
[----:B------:R-:W-:Y:S01]  /*22a0*/  LEA.HI.SX32 R125, R64, R125, 0x19 ;  /* 0x0000007d407d7211 */ /* 0x000fe200078fcaff */
[----:B------:R-:W-:Y:S01]  /*22b0*/  IMAD.HI R176, R65, 0x4b542805, RZ ;  /* 0x4b54280541b07827 */ /* 0x000fe200078e02ff */
[----:B------:R-:W-:-:S02]  /*22c0*/  IADD3 R122, R3, 0x850, RZ ;  /* 0x00000850037a7810 */ /* 0x000fc40007ffe0ff */
[C---:B------:R-:W-:Y:S01]  /*22d0*/  IADD3 R64, R3.reuse, 0x184, RZ ;  /* 0x0000018403407810 */ /* 0x040fe20007ffe0ff */
[----:B------:R-:W-:Y:S01]  /*22e0*/  IMAD R57, R6, -0x1b3, R57 ;  /* 0xfffffe4d06397824 */ /* 0x000fe200078e0239 */
        /* <DEDUP_REMOVED lines=8> */
[----:B------:R-:W-:-:S02]  /*2370*/  LEA.HI.SX32 R151, R176, R199, 0x19 ;  /* 0x000000c7b0977211 */ /* 0x000fc400078fcaff */
[----:B------:R-:W-:Y:S01]  /*2380*/  SHF.R.U32.HI R198, RZ, 0x1f, R153 ;  /* 0x0000001fffc67819 */ /* 0x000fe20000011699 */
[----:B------:R-:W-:Y:S01]  /*2390*/  IMAD.HI R199, R63, 0x38e38e39, RZ ;  /* 0x38e38e393fc77827 */ /* 0x000fe200078e02ff */
[----:B------:R-:W-:Y:S02]  /*23a0*/  SHF.R.U32.HI R176, RZ, 0x1f, R65 ;  /* 0x0000001fffb07819 */ /* 0x000fe40000011641 */
[----:B------:R-:W-:Y:S01]  /*23b0*/  LEA.HI.SX32 R153, R153, R198, 0x19 ;  /* 0x000000c699997211 */ /* 0x000fe200078fcaff */
        /* <DEDUP_REMOVED lines=8> */
[----:B------:R-:W-:Y:S01]  /*2440*/  SHF.R.U32.HI R207, RZ, 0x1f, R12 ;  /* 0x0000001fffcf7819 */ /* 0x000fe2000001160c */
[----:B------:R-:W-:Y:S01]  /*2450*/  IMAD.HI R108, R109, -0x77777777, R108 ;  /* 0x888888896d6c7827 */ /* 0x000fe200078e026c */
[----:B------:R-:W-:Y:S02]  /*2460*/  LEA.HI.SX32 R5, R176, R197, 0x1b ;  /* 0x000000c5b0057211 */ /* 0x000fe400078fdaff */
[----:B------:R-:W-:Y:S01]  /*2470*/  SHF.R.U32.HI R197, RZ, 0x1f, R20 ;  /* 0x0000001fffc57819 */ /* 0x000fe20000011614 */
[----:B------:R-:W-:Y:S01]  /*2480*/  IMAD.HI R104, R105, -0x77777777, R104 ;  /* 0x8888888969687827 */ /* 0x000fe200078e0268 */
[----:B------:R-:W-:-:S02]  /*2490*/  SHF.R.U32.HI R176, RZ, 0x1f, R209 ;  /* 0x0000001fffb07819 */ /* 0x000fc400000116d1 */
[----:B------:R-:W-:Y:S01]  /*24a0*/  LEA.HI.SX32 R7, R20, R197, 0x1b ;  /* 0x000000c514077211 */ /* 0x000fe200078fdaff */
[----:B------:R-:W-:Y:S01]  /*24b0*/  IMAD.HI R112, R113, -0x77777777, R112 ;  /* 0x8888888971707827 */ /* 0x000fe200078e0270 */
[----:B------:R-:W-:Y:S02]  /*24c0*/  SHF.R.U32.HI R197, RZ, 0x1f, R210 ;  /* 0x0000001fffc57819 */ /* 0x000fe400000116d2 */
[----:B------:R-:W-:Y:S01]  /*24d0*/  LEA.HI.SX32 R209, R209, R176, 0x1b ;  /* 0x000000b0d1d17211 */ /* 0x000fe200078fdaff */
[----:B------:R-:W-:Y:S01]  /*24e0*/  IMAD.HI R176, R203, 0x38e38e39, RZ ;  /* 0x38e38e39cbb07827 */ /* 0x000fe200078e02ff */
[----:B------:R-:W-:Y:S02]  /*24f0*/  LEA.HI.SX32 R210, R210, R197, 0x1b ;  /* 0x000000c5d2d27211 */ /* 0x000fe400078fdaff */
[----:B------:R-:W-:Y:S01]  /*2500*/  SHF.R.U32.HI R197, RZ, 0x1f, R208 ;  /* 0x0000001fffc57819 */ /* 0x000fe200000116d0 */
[----:B------:R-:W-:Y:S01]  /*2510*/  IMAD R63, R63, -0x1b3, R62 ;  /* 0xfffffe4d3f3f7824 */ /* 0x000fe200078e023e */
[----:B------:R-:W-:Y:S01]  /*2520*/  LEA.HI.SX32 R207, R12, R207, 0x1b ;  /* 0x000000cf0ccf7211 */ /* 0x000fe200078fdaff */
[----:B------:R-:W-:Y:S01]  /*2530*/  IMAD.HI R43, R81, -0x77777777, R80 ;  /* 0x88888889512b7827 */ /* 0x000fe200078e0250 */
[----:B------:R-:W-:-:S02]  /*2540*/  LEA.HI.SX32 R208, R208, R197, 0x1b ;  /* 0x000000c5d0d07211 */ /* 0x000fc400078fdaff */
[----:B------:R-:W-:Y:S01]  /*2550*/  SHF.R.U32.HI R12, RZ, 0x1f, R201 ;  /* 0x0000001fff0c7819 */ /* 0x000fe200000116c9 */
[----:B------:R-:W-:Y:S01]  /*2560*/  IMAD R125, R125, -0x1b3, R124 ;  /* 0xfffffe4d7d7d7824 */ /* 0x000fe200078e027c */
[----:B------:R-:W-:Y:S01]  /*2570*/  SHF.R.U32.HI R197, RZ, 0x1f, R176 ;  /* 0x0000001fffc57819 */ /* 0x000fe200000116b0 */
[----:B------:R-:W-:Y:S01]  /*2580*/  HFMA2.MMA R124, -RZ, RZ, 0, 0 ;  /* 0x00000000ff7c7435 */ /* 0x000fe200000001ff */
[----:B------:R-:W-:Y:S01]  /*2590*/  LEA.HI.SX32 R201, R201, R12, 0x1b ;  /* 0x0000000cc9c97211 */ /* 0x000fe200078fdaff */
[----:B------:R-:W-:Y:S01]  /*25a0*/  IMAD.HI R96, R97, -0x77777777, R96 ;  /* 0x8888888961607827 */ /* 0x000fe200078e0260 */
[----:B------:R-:W-:Y:S02]  /*25b0*/  LEA.HI.SX32 R12, R176, R197, 0x1b ;  /* 0x000000c5b00c7211 */ /* 0x000fe400078fdaff */
[----:B------:R-:W-:Y:S01]  /*25c0*/  SHF.R.U32.HI R2, RZ, 0x1f, R243 ;  /* 0x0000001fff027819 */ /* 0x000fe200000116f3 */
[----:B------:R-:W-:Y:S01]  /*25d0*/  IMAD.HI R197, R10, 0x38e38e39, RZ ;  /* 0x38e38e390ac57827 */ /* 0x000fe200078e02ff */
[----:B------:R-:W-:-:S02]  /*25e0*/  SHF.R.U32.HI R202, RZ, 0x1f, R245 ;  /* 0x0000001fffca7819 */ /* 0x000fc400000116f5 */
[----:B------:R-:W-:Y:S01]  /*25f0*/  LEA.HI.SX32 R243, R243, R2, 0x1d ;  /* 0x00000002f3f37211 */ /* 0x000fe200078feaff */
[----:B------:R-:W-:Y:S01]  /*2600*/  IMAD R203, R12, -0x90, R203 ;  /* 0xffffff700ccb7824 */ /* 0x000fe200078e02cb */
[----:B------:R-:W-:Y:S01]  /*2610*/  SHF.R.U32.HI R122, RZ, 0x1f, R197 ;  /* 0x0000001fff7a7819 */ /* 0x000fe200000116c5 */
[----:B------:R-:W-:Y:S01]  /*2620*/  HFMA2.MMA R12, -RZ, RZ, 0, 0 ;  /* 0x00000000ff0c7435 */ /* 0x000fe200000001ff */
[----:B------:R-:W-:Y:S01]  /*2630*/  SHF.R.U32.HI R2, RZ, 0x1f, R241 ;  /* 0x0000001fff027819 */ /* 0x000fe200000116f1 */
[----:B------:R-:W-:Y:S01]  /*2640*/  IMAD R133, R243, -0xf, R133 ;  /* 0xfffffff1f3857824 */ /* 0x000fe200078e0285 */
[----:B------:R-:W-:Y:S01]  /*2650*/  LEA.HI.SX32 R197, R197, R122, 0x1b ;  /* 0x0000007ac5c57211 */ /* 0x000fe200078fdaff */
[----:B------:R-:W-:Y:S01]  /*2660*/  IMAD.HI R92, R93, -0x77777777, R92 ;  /* 0x888888895d5c7827 */ /* 0x000fe200078e025c */
[----:B------:R-:W-:Y:S02]  /*2670*/  IADD3 R122, R3, 0x13b0, RZ ;  /* 0x000013b0037a7810 */ /* 0x000fe40007ffe0ff */
[----:B------:R-:W-:Y:S01]  /*2680*/  LEA.HI.SX32 R241, R241, R2, 0x1d ;  /* 0x00000002f1f17211 */ /* 0x000fe200078feaff */
[----:B------:R-:W-:Y:S01]  /*2690*/  IMAD R69, R69, -0x1b3, R68 ;  /* 0xfffffe4d45457824 */ /* 0x000fe200078e0244 */
[----:B------:R-:W-:Y:S01]  /*26a0*/  IADD3 R87, R3, 0x6, RZ ;  /* 0x0000000603577810 */ /* 0x000fe20007ffe0ff */
[----:B------:R-:W-:Y:S01]  /*26b0*/  IMAD.HI R122, R122, 0x4b542805, RZ ;  /* 0x4b5428057a7a7827 */ /* 0x000fe200078e02ff */
[----:B------:R-:W-:Y:S01]  /*26c0*/  LEA.HI.SX32 R245, R245, R202, 0x1d ;  /* 0x000000caf5f57211 */ /* 0x000fe200078feaff */
[----:B------:R-:W-:Y:S01]  /*26d0*/  HFMA2.MMA R68, -RZ, RZ, 0, 0 ;  /* 0x00000000ff447435 */ /* 0x000fe200000001ff */
[----:B------:R-:W-:Y:S01]  /*26e0*/  SHF.R.U32.HI R2, RZ, 0x1f, R239 ;  /* 0x0000001fff027819 */ /* 0x000fe200000116ef */
[----:B------:R-:W0:Y:S01]  /*26f0*/  S2R R202, SR_CTAID.X ;  /* 0x0000000000ca7919 */ /* 0x000e220000002500 */
[----:B------:R-:W-:Y:S01]  /*2700*/  IADD3 R67, R3, 0xc, RZ ;  /* 0x0000000c03437810 */ /* 0x000fe20007ffe0ff */
[----:B------:R-:W-:Y:S01]  /*2710*/  IMAD.HI R86, R87, -0x77777777, R86 ;  /* 0x8888888957567827 */ /* 0x000fe200078e0256 */
[----:B------:R-:W-:-:S02]  /*2720*/  LEA.HI.SX32 R239, R239, R2, 0x1d ;  /* 0x00000002efef7211 */ /* 0x000fc400078feaff */
[----:B------:R-:W-:Y:S01]  /*2730*/  SHF.R.U32.HI R249, RZ, 0x1f, R122 ;  /* 0x0000001ffff97819 */ /* 0x000fe2000001167a */
[----:B------:R-:W-:Y:S01]  /*2740*/  IMAD.HI R66, R67, -0x77777777, R66 ;  /* 0x8888888943427827 */ /* 0x000fe200078e0242 */
[----:B------:R-:W-:Y:S02]  /*2750*/  SHF.R.U32.HI R2, RZ, 0x1f, R225 ;  /* 0x0000001fff027819 */ /* 0x000fe400000116e1 */
[----:B------:R-:W-:Y:S01]  /*2760*/  LEA.HI.SX32 R122, R122, R249, 0x19 ;  /* 0x000000f97a7a7211 */ /* 0x000fe200078fcaff */
[----:B------:R-:W-:Y:S01]  /*2770*/  IMAD R204, R245, -0xf, R141 ;  /* 0xfffffff1f5cc7824 */ /* 0x000fe200078e028d */
[----:B------:R-:W-:Y:S01]  /*2780*/  LEA.HI.SX32 R225, R225, R2, 0x1d ;  /* 0x00000002e1e17211 */ /* 0x000fe200078feaff */
[----:B------:R-:W-:Y:S01]  /*2790*/  IMAD R135, R241, -0xf, R135 ;  /* 0xfffffff1f1877824 */ /* 0x000fe200078e0287 */
[----:B------:R-:W-:Y:S01]  /*27a0*/  SHF.R.U32.HI R249, RZ, 0x1f, R86 ;  /* 0x0000001ffff97819 */ /* 0x000fe20000011656 */
[----:B------:R-:W-:Y:S01]  /*27b0*/  IMAD R137, R239, -0xf, R137 ;  /* 0xfffffff1ef897824 */ /* 0x000fe200078e0289 */
[----:B------:R-:W-:Y:S01]  /*27c0*/  SHF.R.U32.HI R2, RZ, 0x1f, R227 ;  /* 0x0000001fff027819 */ /* 0x000fe200000116e3 */
[----:B------:R-:W-:Y:S01]  /*27d0*/  IMAD R225, R225, -0xf, R129 ;  /* 0xfffffff1e1e17824 */ /* 0x000fe200078e0281 */
[----:B------:R-:W-:Y:S01]  /*27e0*/  IADD3 R213, R3, 0x50, RZ ;  /* 0x0000005003d57810 */ /* 0x000fe20007ffe0ff */
[----:B------:R-:W-:Y:S01]  /*27f0*/  IMAD.HI R129, R13, -0x77777777, R12 ;  /* 0x888888890d817827 */ /* 0x000fe200078e020c */
[----:B------:R-:W-:-:S02]  /*2800*/  LEA.HI.SX32 R86, R86, R249, 0x1d ;  /* 0x000000f956567211 */ /* 0x000fc400078feaff */
        /* <DEDUP_REMOVED lines=15> */
[----:B------:R-:W-:Y:S01]  /*2900*/  LEA.HI.SX32 R211, R211, R20, 0x1b ;  /* 0x00000014d3d37211 */ /* 0x000fe200078fdaff */
[----:B------:R-:W-:Y:S01]  /*2910*/  IMAD R67, R223, -0x1b3, R9 ;  /* 0xfffffe4ddf437824 */ /* 0x000fe200078e0209 */
[----:B------:R-:W-:Y:S01]  /*2920*/  SHF.R.U32.HI R20, RZ, 0x1f, R149 ;  /* 0x0000001fff147819 */ /* 0x000fe20000011695 */
[----:B------:R-:W-:Y:S01]  /*2930*/  IMAD.HI R124, R125, -0x77777777, R124 ;  /* 0x888888897d7c7827 */ /* 0x000fe200078e027c */
[----:B------:R-:W-:-:S02]  /*2940*/  SHF.R.U32.HI R22, RZ, 0x1f, R229 ;  /* 0x0000001fff167819 */ /* 0x000fc400000116e5 */
[----:B------:R-:W-:Y:S01]  /*2950*/  IADD3 R217, R3, 0x80, RZ ;  /* 0x0000008003d97810 */ /* 0x000fe20007ffe0ff */
[----:B------:R-:W-:Y:S01]  /*2960*/  IMAD R53, R53, -0x1b3, R52 ;  /* 0xfffffe4d35357824 */ /* 0x000fe200078e0234 */
[----:B------:R-:W-:Y:S01]  /*2970*/  SHF.R.U32.HI R4, RZ, 0x1f, R199 ;  /* 0x0000001fff047819 */ /* 0x000fe200000116c7 */
[----:B------:R-:W-:Y:S01]  /*2980*/  IMAD R101, R101, -0x1b3, R100 ;  /* 0xfffffe4d65657824 */ /* 0x000fe200078e0264 */
[----:B------:R-:W-:Y:S01]  /*2990*/  LEA.HI.SX32 R221, R221, R2, 0x1d ;  /* 0x00000002dddd7211 */ /* 0x000fe200078feaff */
[----:B------:R-:W-:Y:S01]  /*29a0*/  IMAD.HI R16, R217, 0x38e38e39, RZ ;  /* 0x38e38e39d9107827 */ /* 0x000fe200078e02ff */
[----:B------:R-:W-:Y:S01]  /*29b0*/  LEA.HI.SX32 R166, R166, R249, 0x1d ;  /* 0x000000f9a6a67211 */ /* 0x000fe200078feaff */
[----:B------:R-:W-:Y:S01]  /*29c0*/  HFMA2.MMA R100, -RZ, RZ, 0, 0 ;  /* 0x00000000ff647435 */ /* 0x000fe200000001ff */
[----:B------:R-:W-:Y:S01]  /*29d0*/  SHF.R.U32.HI R249, RZ, 0x1f, R158 ;  /* 0x0000001ffff97819 */ /* 0x000fe2000001169e */
[----:B------:R-:W-:Y:S01]  /*29e0*/  IMAD R221, R221, -0xf, R9 ;  /* 0xfffffff1dddd7824 */ /* 0x000fe200078e0209 */
[----:B0-----:R-:W-:Y:S01]  /*29f0*/  SHF.R.S32.HI R2, RZ, 0x1, R202 ;  /* 0x00000001ff027819 */ /* 0x001fe200000114ca */
[----:B------:R-:W-:Y:S01]  /*2a00*/  IMAD R117, R117, -0x1b3, R116 ;  /* 0xfffffe4d75757824 */ /* 0x000fe200078e0274 */
[----:B------:R-:W-:Y:S01]  /*2a10*/  LEA.HI.SX32 R20, R149, R20, 0x1b ;  /* 0x0000001495147211 */ /* 0x000fe200078fdaff */
[----:B------:R-:W-:Y:S01]  /*2a20*/  HFMA2.MMA R116, -RZ, RZ, 0, 0 ;  /* 0x00000000ff747435 */ /* 0x000fe200000001ff */
[----:B------:R-:W-:Y:S01]  /*2a30*/  LEA.HI.SX32 R229, R229, R22, 0x1d ;  /* 0x00000016e5e57211 */ /* 0x000fe200078feaff */
[----:B------:R-:W-:Y:S01]  /*2a40*/  IMAD R119, R119, -0x1b3, R118 ;  /* 0xfffffe4d77777824 */ /* 0x000fe200078e0276 */
[----:B------:R-:W-:Y:S01]  /*2a50*/  IADD3 R215, R3, 0x30, RZ ;  /* 0x0000003003d77810 */ /* 0x000fe20007ffe0ff */
[----:B------:R-:W-:Y:S01]  /*2a60*/  IMAD R213, R20, -0x90, R213 ;  /* 0xffffff7014d57824 */ /* 0x000fe200078e02d5 */
[----:B------:R-:W-:Y:S01]  /*2a70*/  SHF.R.U32.HI R22, RZ, 0x1f, R237 ;  /* 0x0000001fff167819 */ /* 0x000fe200000116ed */
[----:B------:R-:W-:Y:S01]  /*2a80*/  IMAD R229, R229, -0xf, R127 ;  /* 0xfffffff1e5e57824 */ /* 0x000fe200078e027f */
[----:B------:R-:W-:Y:S01]  /*2a90*/  SHF.R.U32.HI R8, RZ, 0x1f, R251 ;  /* 0x0000001fff087819 */ /* 0x000fe200000116fb */
[----:B------:R-:W-:Y:S01]  /*2aa0*/  IMAD.HI R18, R215, 0x38e38e39, RZ ;  /* 0x38e38e39d7127827 */ /* 0x000fe200078e02ff */
[----:B------:R-:W-:-:S02]  /*2ab0*/  LEA.HI.SX32 R4, R199, R4, 0x1b ;  /* 0x00000004c7047211 */ /* 0x000fc400078fdaff */
[----:B------:R-:W-:Y:S01]  /*2ac0*/  SHF.R.U32.HI R199, RZ, 0x1f, R198 ;  /* 0x0000001fffc77819 */ /* 0x000fe200000116c6 */
[----:B------:R-:W-:Y:S01]  /*2ad0*/  IMAD.HI R100, R101, -0x77777777, R100 ;  /* 0x8888888965647827 */ /* 0x000fe200078e0264 */
[----:B------:R-:W-:Y:S02]  /*2ae0*/  LEA.HI.SX32 R158, R158, R249, 0x1d ;  /* 0x000000f99e9e7211 */ /* 0x000fe400078feaff */
[----:B------:R-:W-:Y:S01]  /*2af0*/  LEA.HI.SX32 R237, R237, R22, 0x1d ;  /* 0x00000016eded7211 */ /* 0x000fe200078feaff */
[----:B------:R-:W-:Y:S01]  /*2b00*/  IMAD R249, R2, 0x9000, R3 ;  /* 0x0000900002f97824 */ /* 0x000fe200078e0203 */
[----:B------:R-:W-:Y:S01]  /*2b10*/  LEA.HI.SX32 R251, R251, R8, 0x1b ;  /* 0x00000008fbfb7211 */ /* 0x000fe200078fdaff */
[----:B------:R-:W-:Y:S01]  /*2b20*/  IMAD R65, R65, -0x1b3, R64 ;  /* 0xfffffe4d41417824 */ /* 0x000fe200078e0240 */
[----:B------:R-:W-:Y:S01]  /*2b30*/  MOV R20, RZ ;  /* 0x000000ff00147202 */ /* 0x000fe20000000f00 */
[----:B------:R-:W-:Y:S01]  /*2b40*/  IMAD R237, R237, -0xf, R143 ;  /* 0xfffffff1eded7824 */ /* 0x000fe200078e028f */
[----:B------:R-:W-:Y:S01]  /*2b50*/  LEA.HI.SX32 R8, R198, R199, 0x1b ;  /* 0x000000c7c6087211 */ /* 0x000fe200078fdaff */
[----:B------:R-:W-:Y:S01]  /*2b60*/  IMAD.HI R198, R14, 0x38e38e39, RZ ;  /* 0x38e38e390ec67827 */ /* 0x000fe200078e02ff */
[----:B------:R-:W-:Y:S01]  /*2b70*/  SHF.R.U32.HI R123, RZ, 0x1f, R16 ;  /* 0x0000001fff7b7819 */ /* 0x000fe20000011610 */
[----:B------:R-:W-:Y:S01]  /*2b80*/  HFMA2.MMA R64, -RZ, RZ, 0, 0 ;  /* 0x00000000ff407435 */ /* 0x000fe200000001ff */
[----:B------:R-:W-:Y:S01]  /*2b90*/  IADD3 R205, R3, 0x60, RZ ;  /* 0x0000006003cd7810 */ /* 0x000fe20007ffe0ff */
[----:B------:R-:W-:Y:S01]  /*2ba0*/  IMAD.HI R143, R21, -0x77777777, R20 ;  /* 0x88888889158f7827 */ /* 0x000fe200078e0214 */
[C---:B------:R-:W-:Y:S01]  /*2bb0*/  IADD3 R6, R249.reuse, 0x10, RZ ;  /* 0x00000010f9067810 */ /* 0x040fe20007ffe0ff */
[----:B------:R-:W-:Y:S01]  /*2bc0*/  HFMA2.MMA R21, -RZ, RZ, 0, 8.3446502685546875e-07 ;  /* 0x0000000eff157435 */ /* 0x000fe200000001ff */
[----:B------:R-:W-:Y:S01]  /*2bd0*/  IADD3 R22, R249, 0x20, RZ ;  /* 0x00000020f9167810 */ /* 0x000fe20007ffe0ff */
[----:B------:R-:W-:Y:S01]  /*2be0*/  IMAD.HI R116, R117, -0x77777777, R116 ;  /* 0x8888888975747827 */ /* 0x000fe200078e0274 */
[----:B------:R-:W-:-:S02]  /*2bf0*/  SHF.R.U32.HI R149, RZ, 0x1f, R18 ;  /* 0x0000001fff957819 */ /* 0x000fc40000011612 */
[----:B------:R-:W-:Y:S01]  /*2c00*/  LEA.HI.SX32 R14, R16, R123, 0x1b ;  /* 0x0000007b100e7211 */ /* 0x000fe200078fdaff */
[----:B------:R-:W-:Y:S01]  /*2c10*/  IMAD.HI R123, R205, 0x38e38e39, RZ ;  /* 0x38e38e39cd7b7827 */ /* 0x000fe200078e02ff */
[----:B------:R-:W-:Y:S02]  /*2c20*/  SHF.R.U32.HI R26, RZ, 0x1f, R235 ;  /* 0x0000001fff1a7819 */ /* 0x000fe400000116eb */
[----:B------:R-:W-:Y:S01]  /*2c30*/  SHF.R.U32.HI R199, RZ, 0x1f, R198 ;  /* 0x0000001fffc77819 */ /* 0x000fe200000116c6 */
[--C-:B------:R-:W-:Y:S01]  /*2c40*/  IMAD R4, R4, 0x900, R6.reuse ;  /* 0x0000090004047824 */ /* 0x100fe200078e0206 */
[----:B------:R-:W-:Y:S01]  /*2c50*/  SHF.R.U32.HI R200, RZ, 0x1f, R121 ;  /* 0x0000001fffc87819 */ /* 0x000fe20000011679 */
[----:B------:R-:W-:Y:S01]  /*2c60*/  IMAD R5, R5, 0x900, R6 ;  /* 0x0000090005057824 */ /* 0x000fe200078e0206 */
[----:B------:R-:W-:Y:S01]  /*2c70*/  LEA.HI.SX32 R18, R18, R149, 0x1b ;  /* 0x0000009512127211 */ /* 0x000fe200078fdaff */
[--C-:B------:R-:W-:Y:S01]  /*2c80*/  IMAD R6, R251, 0x900, R22.reuse ;  /* 0x00000900fb067824 */ /* 0x100fe200078e0216 */
[----:B------:R-:W-:Y:S01]  /*2c90*/  LEA.HI.SX32 R235, R235, R26, 0x1d ;  /* 0x0000001aebeb7211 */ /* 0x000fe200078feaff */
[----:B------:R-:W-:Y:S01]  /*2ca0*/  IMAD R7, R7, 0x900, R22 ;  /* 0x0000090007077824 */ /* 0x000fe200078e0216 */
[----:B------:R-:W-:Y:S01]  /*2cb0*/  HFMA2.MMA R22, -RZ, RZ, 0, 0 ;  /* 0x00000000ff167435 */ /* 0x000fe200000001ff */
[----:B------:R-:W-:Y:S01]  /*2cc0*/  MOV R28, RZ ;  /* 0x000000ff001c7202 */ /* 0x000fe20000000f00 */
[----:B------:R-:W-:Y:S01]  /*2cd0*/  HFMA2.MMA R26, -RZ, RZ, 0, 0 ;  /* 0x00000000ff1a7435 */ /* 0x000fe200000001ff */
[----:B------:R-:W-:Y:S01]  /*2ce0*/  LEA.HI.SX32 R16, R198, R199, 0x1b ;  /* 0x000000c7c6107211 */ /* 0x000fe200078fdaff */
[----:B------:R-:W-:Y:S01]  /*2cf0*/  IMAD.HI R199, R17, 0x38e38e39, RZ ;  /* 0x38e38e3911c77827 */ /* 0x000fe200078e02ff */
[----:B------:R-:W-:-:S02]  /*2d00*/  SHF.R.U32.HI R176, RZ, 0x1f, R123 ;  /* 0x0000001fffb07819 */ /* 0x000fc4000001167b */
[----:B------:R-:W-:Y:S01]  /*2d10*/  LEA.HI.SX32 R200, R121, R200, 0x1b ;  /* 0x000000c879c87211 */ /* 0x000fe200078fdaff */
[----:B------:R-:W-:Y:S01]  /*2d20*/  IMAD R215, R18, -0x90, R215 ;  /* 0xffffff7012d77824 */ /* 0x000fe200078e02d7 */
[----:B------:R-:W-:Y:S01]  /*2d30*/  LOP3.LUT R202, R202, 0x1, RZ, 0xc0, !PT ;  /* 0x00000001caca7812 */ /* 0x000fe200078ec0ff */
[----:B------:R-:W-:Y:S01]  /*2d40*/  HFMA2.MMA R18, -RZ, RZ, 0, 0 ;  /* 0x00000000ff127435 */ /* 0x000fe200000001ff */
[----:B------:R-:W-:Y:S01]  /*2d50*/  SHF.R.U32.HI R121, RZ, 0x1f, R214 ;  /* 0x0000001fff797819 */ /* 0x000fe200000116d6 */
[----:B------:R-:W-:Y:S01]  /*2d60*/  IMAD.HI R29, R29, -0x77777777, R28 ;  /* 0x888888891d1d7827 */ /* 0x000fe200078e021c */
[----:B------:R-:W-:Y:S02]  /*2d70*/  LEA.HI.SX32 R10, R123, R176, 0x1b ;  /* 0x000000b07b0a7211 */ /* 0x000fe400078fdaff */
[----:B------:R-:W-:Y:S01]  /*2d80*/  LEA.HI.SX32 R176, R214, R121, 0x1b ;  /* 0x00000079d6b07211 */ /* 0x000fe200078fdaff */
[----:B------:R-:W-:Y:S01]  /*2d90*/  IMAD R28, R202, R21, -0x1d ;  /* 0xffffffe3ca1c7424 */ /* 0x000fe200078e0215 */
[----:B------:R-:W-:Y:S01]  /*2da0*/  SHF.R.U32.HI R214, RZ, 0x1f, R199 ;  /* 0x0000001fffd67819 */ /* 0x000fe200000116c7 */
[----:B------:R-:W-:Y:S01]  /*2db0*/  IMAD R235, R235, -0xf, R145 ;  /* 0xfffffff1ebeb7824 */ /* 0x000fe200078e0291 */
[----:B------:R-:W-:Y:S01]  /*2dc0*/  SHF.R.U32.HI R24, RZ, 0x1f, R233 ;  /* 0x0000001fff187819 */ /* 0x000fe200000116e9 */
[----:B------:R-:W-:Y:S01]  /*2dd0*/  IMAD.HI R145, R23, -0x77777777, R22 ;  /* 0x8888888917917827 */ /* 0x000fe200078e0216 */
[----:B------:R-:W-:-:S02]  /*2de0*/  MOV R40, RZ ;  /* 0x000000ff00287202 */ /* 0x000fc40000000f00 */
[----:B------:R-:W-:Y:S01]  /*2df0*/  MOV R78, RZ ;  /* 0x000000ff004e7202 */ /* 0x000fe20000000f00 */
[----:B------:R-:W-:Y:S01]  /*2e00*/  IMAD.HI R212, R27, -0x77777777, R26 ;  /* 0x888888891bd47827 */ /* 0x000fe200078e021a */
[----:B------:R-:W-:Y:S02]  /*2e10*/  LEA.HI.SX32 R199, R199, R214, 0x1b ;  /* 0x000000d6c7c77211 */ /* 0x000fe400078fdaff */
[----:B------:R-:W-:Y:S01]  /*2e20*/  IADD3 R23, R28, R204, RZ ;  /* 0x000000cc1c177210 */ /* 0x000fe20007ffe0ff */
[----:B------:R-:W-:Y:S01]  /*2e30*/  IMAD R27, R202, 0xe, R204 ;  /* 0x0000000eca1b7824 */ /* 0x000fe200078e02cc */
[----:B------:R-:W-:Y:S01]  /*2e40*/  LEA.HI.SX32 R233, R233, R24, 0x1d ;  /* 0x00000018e9e97211 */ /* 0x000fe200078feaff */
[----:B------:R-:W-:Y:S01]  /*2e50*/  IMAD.HI R40, R41, -0x77777777, R40 ;  /* 0x8888888929287827 */ /* 0x000fe200078e0228 */
[----:B------:R-:W-:Y:S02]  /*2e60*/  MOV R24, RZ ;  /* 0x000000ff00187202 */ /* 0x000fe40000000f00 */
[----:B------:R-:W-:Y:S01]  /*2e70*/  ISETP.GE.AND P0, PT, R27, 0x1, PT ;  /* 0x000000011b00780c */ /* 0x000fe20003f06270 */
[----:B------:R-:W-:Y:S01]  /*2e80*/  IMAD.HI R139, R19, -0x77777777, R18 ;  /* 0x88888889138b7827 */ /* 0x000fe200078e0212 */
[----:B------:R-:W-:-:S02]  /*2e90*/  SHF.R.U32.HI R149, RZ, 0x1f, R206 ;  /* 0x0000001fff957819 */ /* 0x000fc400000116ce */
[----:B------:R-:W-:Y:S01]  /*2ea0*/  MOV R94, RZ ;  /* 0x000000ff005e7202 */ /* 0x000fe20000000f00 */
[----:B------:R-:W-:Y:S01]  /*2eb0*/  IMAD.HI R41, R79, -0x77777777, R78 ;  /* 0x888888894f297827 */ /* 0x000fe200078e024e */
[----:B------:R-:W-:Y:S02]  /*2ec0*/  LEA.HI.SX32 R206, R206, R149, 0x1b ;  /* 0x00000095cece7211 */ /* 0x000fe400078fdaff */
[----:B------:R-:W-:Y:S01]  /*2ed0*/  MOV R32, RZ ;  /* 0x000000ff00207202 */ /* 0x000fe20000000f00 */
[----:B------:R-:W-:Y:S01]  /*2ee0*/  IMAD R19, R199, -0x90, R17 ;  /* 0xffffff70c7137824 */ /* 0x000fe200078e0211 */
[----:B------:R-:W-:Y:S01]  /*2ef0*/  IADD3 R149, R3, 0x690, RZ ;  /* 0x0000069003957810 */ /* 0x000fe20007ffe0ff */
[--C-:B------:R-:W-:Y:S01]  /*2f00*/  IMAD R76, R172, 0x310, R23.reuse ;  /* 0x00000310ac4c7824 */ /* 0x100fe200078e0217 */
[----:B------:R-:W-:Y:S01]  /*2f10*/  P2R R172, PR, RZ, 0x1 ;  /* 0x00000001ffac7803 */ /* 0x000fe20000000000 */
[--C-:B------:R-:W-:Y:S01]  /*2f20*/  IMAD R196, R196, 0x310, R23.reuse ;  /* 0x00000310c4c47824 */ /* 0x100fe200078e0217 */
[----:B------:R-:W-:Y:S01]  /*2f30*/  MOV R106, RZ ;  /* 0x000000ff006a7202 */ /* 0x000fe20000000f00 */
[--C-:B------:R-:W-:Y:S01]  /*2f40*/  IMAD R191, R191, 0x310, R23.reuse ;  /* 0x00000310bfbf7824 */ /* 0x100fe200078e0217 */
[----:B------:R-:W-:Y:S01]  /*2f50*/  MOV R58, RZ ;  /* 0x000000ff003a7202 */ /* 0x000fe20000000f00 */
[----:B------:R-:W-:Y:S01]  /*2f60*/  IMAD R78, R174, 0x310, R23 ;  /* 0x00000310ae4e7824 */ /* 0x000fe200078e0217 */
[----:B------:R-:W-:Y:S01]  /*2f70*/  MOV R90, RZ ;  /* 0x000000ff005a7202 */ /* 0x000fe20000000f00 */
[----:B------:R-:W-:Y:S01]  /*2f80*/  IMAD R23, R202, 0xe, R133 ;  /* 0x0000000eca177824 */ /* 0x000fe200078e0285 */
[----:B------:R-:W-:Y:S01]  /*2f90*/  MOV R44, RZ ;  /* 0x000000ff002c7202 */ /* 0x000fe20000000f00 */
[----:B------:R-:W-:Y:S01]  /*2fa0*/  IMAD.HI R147, R25, -0x77777777, R24 ;  /* 0x8888888919937827 */ /* 0x000fe200078e0218 */
[----:B------:R-:W-:-:S02]  /*2fb0*/  MOV R114, RZ ;  /* 0x000000ff00727202 */ /* 0x000fc40000000f00 */
[----:B------:R-:W-:Y:S01]  /*2fc0*/  ISETP.GE.AND P0, PT, R23, 0x1, PT ;  /* 0x000000011700780c */ /* 0x000fe20003f06270 */
[----:B------:R-:W-:Y:S01]  /*2fd0*/  IMAD R24, R2, 0x9000, R19 ;  /* 0x0000900002187824 */ /* 0x000fe200078e0213 */
[----:B------:R-:W-:Y:S01]  /*2fe0*/  MOV R82, RZ ;  /* 0x000000ff00527202 */ /* 0x000fe20000000f00 */
[C---:B------:R-:W-:Y:S01]  /*2ff0*/  IMAD R23, R202.reuse, 0xe, R135 ;  /* 0x0000000eca177824 */ /* 0x040fe200078e0287 */
[----:B------:R-:W-:Y:S01]  /*3000*/  P2R R174, PR, RZ, 0x1 ;  /* 0x00000001ffae7803 */ /* 0x000fe20000000000 */
[----:B------:R-:W-:Y:S01]  /*3010*/  IMAD R25, R202, 0xe, R190 ;  /* 0x0000000eca197824 */ /* 0x000fe200078e02be */
[----:B------:R-:W-:Y:S01]  /*3020*/  MOV R70, RZ ;  /* 0x000000ff00467202 */ /* 0x000fe20000000f00 */
[--C-:B------:R-:W-:Y:S01]  /*3030*/  IMAD R19, R199, 0x900, R24.reuse ;  /* 0x00000900c7137824 */ /* 0x100fe200078e0218 */
[----:B------:R-:W-:Y:S01]  /*3040*/  ISETP.GE.AND P0, PT, R23, 0x1, PT ;  /* 0x000000011700780c */ /* 0x000fe20003f06270 */
[--C-:B------:R-:W-:Y:S01]  /*3050*/  IMAD R20, R197, 0x900, R24.reuse ;  /* 0x00000900c5147824 */ /* 0x100fe200078e0218 */
[----:B------:R-:W-:Y:S01]  /*3060*/  ISETP.GE.AND P6, PT, R25, 0x1, PT ;  /* 0x000000011900780c */ /* 0x000fe20003fc6270 */
[----:B------:R-:W-:Y:S01]  /*3070*/  IMAD R21, R176, 0x900, R24 ;  /* 0x00000900b0157824 */ /* 0x000fe200078e0218 */
[C---:B------:R-:W-:Y:S01]  /*3080*/  IADD3 R24, R28.reuse, R141, RZ ;  /* 0x0000008d1c187210 */ /* 0x040fe20007ffe0ff */
[----:B------:R-:W-:Y:S01]  /*3090*/  IMAD.HI R94, R95, -0x77777777, R94 ;  /* 0x888888895f5e7827 */ /* 0x000fe200078e025e */
[----:B------:R-:W-:-:S02]  /*30a0*/  IADD3 R23, R28, R137, RZ ;  /* 0x000000891c177210 */ /* 0x000fc40007ffe0ff */
[----:B------:R-:W-:Y:S01]  /*30b0*/  IADD3 R95, R28, R227, RZ ;  /* 0x000000e31c5f7210 */ /* 0x000fe20007ffe0ff */
[----:B------:R-:W-:Y:S01]  /*30c0*/  IMAD.HI R32, R33, -0x77777777, R32 ;  /* 0x8888888921207827 */ /* 0x000fe200078e0220 */
[----:B------:R-:W-:Y:S02]  /*30d0*/  MOV R102, RZ ;  /* 0x000000ff00667202 */ /* 0x000fe40000000f00 */
[----:B------:R-:W-:Y:S01]  /*30e0*/  MOV R110, RZ ;  /* 0x000000ff006e7202 */ /* 0x000fe20000000f00 */
[----:B------:R-:W-:Y:S01]  /*30f0*/  IMAD.HI R198, R149, 0x38e38e39, RZ ;  /* 0x38e38e3995c67827 */ /* 0x000fe200078e02ff */
[----:B------:R-:W-:Y:S02]  /*3100*/  MOV R86, RZ ;  /* 0x000000ff00567202 */ /* 0x000fe40000000f00 */
[----:B------:R-:W-:Y:S01]  /*3110*/  MOV R60, RZ ;  /* 0x000000ff003c7202 */ /* 0x000fe20000000f00 */
[----:B------:R-:W-:Y:S01]  /*3120*/  IMAD.HI R33, R89, -0x77777777, R88 ;  /* 0x8888888959217827 */ /* 0x000fe200078e0258 */
[----:B------:R-:W-:-:S02]  /*3130*/  IADD3 R89, R56, 0x19, RZ ;  /* 0x0000001938597810 */ /* 0x000fc40007ffe0ff */
[----:B------:R-:W-:Y:S01]  /*3140*/  MOV R48, RZ ;  /* 0x000000ff00307202 */ /* 0x000fe20000000f00 */
[--C-:B------:R-:W-:Y:S01]  /*3150*/  IMAD R195, R195, 0x310, R24.reuse ;  /* 0x00000310c3c37824 */ /* 0x100fe200078e0218 */
[----:B------:R-:W-:Y:S01]  /*3160*/  IADD3 R109, R28, R190, RZ ;  /* 0x000000be1c6d7210 */ /* 0x000fe20007ffe0ff */
[--C-:B------:R-:W-:Y:S01]  /*3170*/  IMAD R193, R193, 0x310, R24.reuse ;  /* 0x00000310c1c17824 */ /* 0x100fe200078e0218 */
[----:B------:R-:W-:Y:S01]  /*3180*/  MOV R36, RZ ;  /* 0x000000ff00247202 */ /* 0x000fe20000000f00 */
[--C-:B------:R-:W-:Y:S01]  /*3190*/  IMAD R194, R194, 0x310, R24.reuse ;  /* 0x00000310c2c27824 */ /* 0x100fe200078e0218 */
[----:B------:R-:W-:Y:S01]  /*31a0*/  MOV R74, RZ ;  /* 0x000000ff004a7202 */ /* 0x000fe20000000f00 */
[----:B------:R-:W-:Y:S01]  /*31b0*/  IMAD R192, R192, 0x310, R24 ;  /* 0x00000310c0c07824 */ /* 0x000fe200078e0218 */
[----:B------:R-:W-:Y:S01]  /*31c0*/  IADD3 R24, R28, R135, RZ ;  /* 0x000000871c187210 */ /* 0x000fe20007ffe0ff */
[----:B------:R-:W-:Y:S01]  /*31d0*/  IMAD R25, R202, 0xe, R225 ;  /* 0x0000000eca197824 */ /* 0x000fe200078e02e1 */
[----:B------:R-:W-:Y:S01]  /*31e0*/  MOV R62, RZ ;  /* 0x000000ff003e7202 */ /* 0x000fe20000000f00 */
[----:B------:R-:W-:Y:S01]  /*31f0*/  IMAD.HI R149, R149, 0x4b542805, RZ ;  /* 0x4b54280595957827 */ /* 0x000fe200078e02ff */
[----:B------:R-:W-:-:S02]  /*3200*/  SHF.R.U32.HI R123, RZ, 0x1f, R198 ;  /* 0x0000001fff7b7819 */ /* 0x000fc400000116c6 */
[----:B------:R-:W-:Y:S01]  /*3210*/  ISETP.GE.AND P1, PT, R25, 0x1, PT ;  /* 0x000000011900780c */ /* 0x000fe20003f26270 */
[----:B------:R-:W-:Y:S01]  /*3220*/  IMAD R217, R14, -0x90, R217 ;  /* 0xffffff700ed97824 */ /* 0x000fe200078e02d9 */
[----:B------:R-:W-:Y:S01]  /*3230*/  MOV R14, RZ ;  /* 0x000000ff000e7202 */ /* 0x000fe20000000f00 */
[----:B------:R-:W-:Y:S01]  /*3240*/  IMAD R22, R56, -0xf, R3 ;  /* 0xfffffff138167824 */ /* 0x000fe200078e0203 */
[----:B------:R-:W-:Y:S01]  /*3250*/  SHF.R.U32.HI R214, RZ, 0x1f, R149 ;  /* 0x0000001fffd67819 */ /* 0x000fe20000011695 */
[----:B------:R-:W-:Y:S01]  /*3260*/  IMAD R205, R10, -0x90, R205 ;  /* 0xffffff700acd7824 */ /* 0x000fe200078e02cd */
[----:B------:R-:W-:Y:S01]  /*3270*/  MOV R10, RZ ;  /* 0x000000ff000a7202 */ /* 0x000fe20000000f00 */
[----:B------:R-:W-:Y:S01]  /*3280*/  IMAD R233, R233, -0xf, R131 ;  /* 0xfffffff1e9e97824 */ /* 0x000fe200078e0283 */
[----:B------:R-:W-:Y:S01]  /*3290*/  LEA.HI.SX32 R149, R149, R214, 0x19 ;  /* 0x000000d695957211 */ /* 0x000fe200078fcaff */
[----:B------:R-:W-:Y:S01]  /*32a0*/  IMAD.HI R106, R107, -0x77777777, R106 ;  /* 0x888888896b6a7827 */ /* 0x000fe200078e026a */
[----:B------:R-:W-:-:S02]  /*32b0*/  IADD3 R107, R28, R231, RZ ;  /* 0x000000e71c6b7210 */ /* 0x000fc40007ffe0ff */
[----:B------:R-:W-:Y:S01]  /*32c0*/  IADD3 R9, R22, -0x1d, RZ ;  /* 0xffffffe316097810 */ /* 0x000fe20007ffe0ff */
[----:B------:R-:W-:Y:S01]  /*32d0*/  IMAD.HI R72, R59, -0x77777777, R58 ;  /* 0x888888893b487827 */ /* 0x000fe200078e023a */
[----:B------:R-:W-:Y:S02]  /*32e0*/  IADD3 R58, R28, R133, RZ ;  /* 0x000000851c3a7210 */ /* 0x000fe40007ffe0ff */
[----:B------:R-:W-:Y:S01]  /*32f0*/  SHF.R.U32.HI R133, RZ, 0x1f, R30 ;  /* 0x0000001fff857819 */ /* 0x000fe2000001161e */
[----:B------:R-:W-:Y:S01]  /*3300*/  IMAD.HI R90, R91, -0x77777777, R90 ;  /* 0x888888895b5a7827 */ /* 0x000fe200078e025a */
[----:B------:R-:W-:Y:S02]  /*3310*/  LEA.HI.SX32 R198, R198, R123, 0x1b ;  /* 0x0000007bc6c67211 */ /* 0x000fe400078fdaff */
[----:B------:R-:W-:Y:S01]  /*3320*/  LEA.HI.SX32 R133, R30, R133, 0x1d ;  /* 0x000000851e857211 */ /* 0x000fe200078feaff */
[----:B------:R-:W-:Y:S01]  /*3330*/  IMAD.HI R44, R45, -0x77777777, R44 ;  /* 0x888888892d2c7827 */ /* 0x000fe200078e022c */
[----:B------:R-:W-:-:S02]  /*3340*/  SHF.R.U32.HI R30, RZ, 0x1f, R43 ;  /* 0x0000001fff1e7819 */ /* 0x000fc4000001162b */
[----:B------:R-:W-:Y:S01]  /*3350*/  MOV R98, RZ ;  /* 0x000000ff00627202 */ /* 0x000fe20000000f00 */
[--C-:B------:R-:W-:Y:S01]  /*3360*/  IMAD R188, R188, 0x310, R23.reuse ;  /* 0x00000310bcbc7824 */ /* 0x100fe200078e0217 */
[----:B------:R-:W-:Y:S01]  /*3370*/  LEA.HI.SX32 R43, R43, R30, 0x1d ;  /* 0x0000001e2b2b7211 */ /* 0x000fe200078feaff */
[--C-:B------:R-:W-:Y:S01]  /*3380*/  IMAD R185, R185, 0x310, R23.reuse ;  /* 0x00000310b9b97824 */ /* 0x100fe200078e0217 */
[----:B------:R-:W-:Y:S01]  /*3390*/  MOV R52, RZ ;  /* 0x000000ff00347202 */ /* 0x000fe20000000f00 */
[--C-:B------:R-:W-:Y:S01]  /*33a0*/  IMAD R186, R186, 0x310, R23.reuse ;  /* 0x00000310baba7824 */ /* 0x100fe200078e0217 */
[----:B------:R-:W-:Y:S01]  /*33b0*/  IADD3 R121, R3, 0xd20, RZ ;  /* 0x00000d2003797810 */ /* 0x000fe20007ffe0ff */
[----:B------:R-:W-:Y:S01]  /*33c0*/  IMAD R184, R184, 0x310, R23 ;  /* 0x00000310b8b87824 */ /* 0x000fe200078e0217 */
[----:B------:R-:W-:Y:S01]  /*33d0*/  SHF.R.U32.HI R135, RZ, 0x1f, R32 ;  /* 0x0000001fff877819 */ /* 0x000fe20000011620 */
[----:B------:R-:W-:Y:S01]  /*33e0*/  IMAD R91, R171, 0x310, R95 ;  /* 0x00000310ab5b7824 */ /* 0x000fe200078e025f */
[----:B------:R-:W-:Y:S01]  /*33f0*/  P2R R176, PR, RZ, 0x40 ;  /* 0x00000040ffb07803 */ /* 0x000fe20000000000 */
[----:B------:R-:W-:Y:S01]  /*3400*/  IMAD.HI R114, R115, -0x77777777, R114 ;  /* 0x8888888973727827 */ /* 0x000fe200078e0272 */
[----:B------:R-:W-:-:S02]  /*3410*/  IADD3 R115, R28, R235, RZ ;  /* 0x000000eb1c737210 */ /* 0x000fc40007ffe0ff */
[----:B------:R-:W-:Y:S01]  /*3420*/  IADD3 R123, R3, 0x1a40, RZ ;  /* 0x00001a40037b7810 */ /* 0x000fe20007ffe0ff */
[----:B------:R-:W-:Y:S01]  /*3430*/  IMAD.HI R45, R83, -0x77777777, R82 ;  /* 0x88888889532d7827 */ /* 0x000fe200078e0252 */
[----:B------:R-:W-:Y:S02]  /*3440*/  MOV R118, RZ ;  /* 0x000000ff00767202 */ /* 0x000fe40000000f00 */
[----:B------:R-:W-:Y:S01]  /*3450*/  MOV R66, RZ ;  /* 0x000000ff00427202 */ /* 0x000fe20000000f00 */
[----:B------:R-:W-:Y:S01]  /*3460*/  IMAD.HI R55, R71, -0x77777777, R70 ;  /* 0x8888888947377827 */ /* 0x000fe200078e0246 */
[----:B------:R-:W-:Y:S02]  /*3470*/  SHF.R.U32.HI R125, RZ, 0x1f, R212 ;  /* 0x0000001fff7d7819 */ /* 0x000fe400000116d4 */
[----:B------:R-:W-:Y:S01]  /*3480*/  SHF.R.U32.HI R199, RZ, 0x1f, R72 ;  /* 0x0000001fffc77819 */ /* 0x000fe20000011648 */
[----:B------:R-:W-:Y:S01]  /*3490*/  IMAD R23, R202, 0xe, R227 ;  /* 0x0000000eca177824 */ /* 0x000fe200078e02e3 */
[----:B------:R-:W-:Y:S01]  /*34a0*/  LEA.HI.SX32 R125, R212, R125, 0x1d ;  /* 0x0000007dd47d7211 */ /* 0x000fe200078feaff */
[----:B------:R-:W-:Y:S01]  /*34b0*/  IMAD R171, R202, 0xe, R22 ;  /* 0x0000000ecaab7824 */ /* 0x000fe200078e0216 */
[----:B------:R-:W-:Y:S01]  /*34c0*/  LEA.HI.SX32 R199, R72, R199, 0x1d ;  /* 0x000000c748c77211 */ /* 0x000fe200078feaff */
[----:B------:R-:W-:Y:S01]  /*34d0*/  IMAD.HI R102, R103, -0x77777777, R102 ;  /* 0x8888888967667827 */ /* 0x000fe200078e0266 */
[----:B------:R-:W-:-:S02]  /*34e0*/  IADD3 R103, R229, R28, RZ ;  /* 0x0000001ce5677210 */ /* 0x000fc40007ffe0ff */
[----:B------:R-:W-:Y:S01]  /*34f0*/  ISETP.GE.AND P5, PT, R171, 0x1, PT ;  /* 0x00000001ab00780c */ /* 0x000fe20003fa6270 */
[----:B------:R-:W-:Y:S01]  /*3500*/  IMAD.HI R110, R111, -0x77777777, R110 ;  /* 0x888888896f6e7827 */ /* 0x000fe200078e026e */
[C---:B------:R-:W-:Y:S02]  /*3510*/  IADD3 R111, R28.reuse, R233, RZ ;  /* 0x000000e91c6f7210 */ /* 0x040fe40007ffe0ff */
[----:B------:R-:W-:Y:S01]  /*3520*/  IADD3 R249, R249, 0x50, RZ ;  /* 0x00000050f9f97810 */ /* 0x000fe20007ffe0ff */
[----:B------:R-:W-:Y:S01]  /*3530*/  IMAD.HI R70, R89, -0x72c234f7, R88 ;  /* 0x8d3dcb0959467827 */ /* 0x000fe200078e0258 */
[----:B------:R-:W-:Y:S02]  /*3540*/  IADD3 R88, R28, R237, RZ ;  /* 0x000000ed1c587210 */ /* 0x000fe40007ffe0ff */
[----:B------:R-:W-:Y:S01]  /*3550*/  SHF.R.U32.HI R197, RZ, 0x1f, R110 ;  /* 0x0000001fffc57819 */ /* 0x000fe2000001166e */
[--C-:B------:R-:W-:Y:S02]  /*3560*/  IMAD R187, R187, 0x310, R24.reuse ;  /* 0x00000310bbbb7824 */ /* 0x100fe400078e0218 */
[--C-:B------:R-:W-:Y:S01]  /*3570*/  IMAD R181, R181, 0x310, R24.reuse ;  /* 0x00000310b5b57824 */ /* 0x100fe200078e0218 */
[----:B------:R-:W-:Y:S01]  /*3580*/  LEA.HI.SX32 R197, R110, R197, 0x1d ;  /* 0x000000c56ec57211 */ /* 0x000fe200078feaff */
[----:B------:R-:W-:-:S02]  /*3590*/  IMAD R182, R182, 0x310, R24 ;  /* 0x00000310b6b67824 */ /* 0x000fc400078e0218 */
[----:B------:R-:W-:Y:S01]  /*35a0*/  IMAD R189, R189, 0x310, R24 ;  /* 0x00000310bdbd7824 */ /* 0x000fe200078e0218 */
[----:B------:R-:W-:Y:S01]  /*35b0*/  IADD3 R24, R28, R225, RZ ;  /* 0x000000e11c187210 */ /* 0x000fe20007ffe0ff */
[----:B------:R-:W-:Y:S01]  /*35c0*/  IMAD R82, R202, 0xe, R221 ;  /* 0x0000000eca527824 */ /* 0x000fe200078e02dd */
[----:B------:R-:W-:Y:S01]  /*35d0*/  IADD3 R221, R28, R221, RZ ;  /* 0x000000dd1cdd7210 */ /* 0x000fe20007ffe0ff */
[----:B------:R-:W-:-:S04]  /*35e0*/  IMAD.HI R131, R15, -0x77777777, R14 ;  /* 0x888888890f837827 */ /* 0x000fc800078e020e */
[----:B------:R-:W-:-:S04]  /*35f0*/  IMAD.HI R47, R87, -0x77777777, R86 ;  /* 0x88888889572f7827 */ /* 0x000fc800078e0256 */
[----:B------:R-:W-:-:S04]  /*3600*/  IMAD.HI R127, R11, -0x77777777, R10 ;  /* 0x888888890b7f7827 */ /* 0x000fc800078e020a */
[----:B------:R-:W-:-:S04]  /*3610*/  IMAD.HI R31, R61, -0x77777777, R60 ;  /* 0x888888893d1f7827 */ /* 0x000fc800078e023c */
[----:B------:R-:W-:Y:S01]  /*3620*/  IMAD R86, R173, 0x310, R58 ;  /* 0x00000310ad567824 */ /* 0x000fe200078e023a */
[----:B------:R-:W-:Y:S01]  /*3630*/  P2R R173, PR, RZ, 0x2 ;  /* 0x00000002ffad7803 */ /* 0x000fe20000000000 */
[--C-:B------:R-:W-:Y:S01]  /*3640*/  IMAD R155, R155, 0x310, R107.reuse ;  /* 0x000003109b9b7824 */ /* 0x100fe200078e026b */
[----:B------:R-:W-:Y:S01]  /*3650*/  ISETP.GE.AND P1, PT, R23, 0x1, PT ;  /* 0x000000011700780c */ /* 0x000fe20003f26270 */
[----:B------:R-:W-:Y:S01]  /*3660*/  IMAD R105, R156, 0x310, R107 ;  /* 0x000003109c697824 */ /* 0x000fe200078e026b */
[----:B------:R-:W-:Y:S01]  /*3670*/  SHF.R.U32.HI R190, RZ, 0x1f, R31 ;  /* 0x0000001fffbe7819 */ /* 0x000fe2000001161f */
[--C-:B------:R-:W-:Y:S02]  /*3680*/  IMAD R157, R157, 0x310, R107.reuse ;  /* 0x000003109d9d7824 */ /* 0x100fe400078e026b */
[----:B------:R-:W-:Y:S01]  /*3690*/  IMAD R28, R158, 0x1c, R107 ;  /* 0x0000001c9e1c7824 */ /* 0x000fe200078e026b */
[----:B------:R-:W-:Y:S01]  /*36a0*/  LEA.HI.SX32 R190, R31, R190, 0x1d ;  /* 0x000000be1fbe7211 */ /* 0x000fe200078feaff */
[----:B------:R-:W-:Y:S01]  /*36b0*/  IMAD R61, R126, -0x1b3, R219 ;  /* 0xfffffe4d7e3d7824 */ /* 0x000fe200078e02db */
[----:B------:R-:W-:Y:S01]  /*36c0*/  SHF.R.U32.HI R31, RZ, 0x1f, R94 ;  /* 0x0000001fff1f7819 */ /* 0x000fe2000001165e */
[----:B------:R-:W-:Y:S01]  /*36d0*/  IMAD R107, R128, 0x310, R107 ;  /* 0x00000310806b7824 */ /* 0x000fe200078e026b */
[----:B------:R-:W-:Y:S01]  /*36e0*/  IADD3 R128, R171, -0x1d, RZ ;  /* 0xffffffe3ab807810 */ /* 0x000fe20007ffe0ff */
[----:B------:R-:W-:-:S04]  /*36f0*/  IMAD.HI R48, R49, -0x77777777, R48 ;  /* 0x8888888931307827 */ /* 0x000fc800078e0230 */
[----:B------:R-:W-:Y:S01]  /*3700*/  IMAD R113, R142, 0x310, R115 ;  /* 0x000003108e717824 */ /* 0x000fe200078e0273 */
[----:B------:R-:W-:Y:S01]  /*3710*/  SHF.R.U32.HI R142, RZ, 0x1f, R131 ;  /* 0x0000001fff8e7819 */ /* 0x000fe20000011683 */
[--C-:B------:R-:W-:Y:S02]  /*3720*/  IMAD R144, R144, 0x310, R115.reuse ;  /* 0x0000031090907824 */ /* 0x100fe400078e0273 */
[----:B------:R-:W-:Y:S01]  /*3730*/  IMAD R146, R146, 0x310, R115 ;  /* 0x0000031092927824 */ /* 0x000fe200078e0273 */
[----:B------:R-:W-:Y:S01]  /*3740*/  LEA.HI.SX32 R131, R131, R142, 0x1d ;  /* 0x0000008e83837211 */ /* 0x000fe200078feaff */
[----:B------:R-:W-:-:S04]  /*3750*/  IMAD.HI R49, R85, -0x77777777, R84 ;  /* 0x8888888955317827 */ /* 0x000fc800078e0254 */
[----:B------:R-:W-:Y:S01]  /*3760*/  IMAD R115, R132, 0x310, R115 ;  /* 0x0000031084737824 */ /* 0x000fe200078e0273 */
[----:B------:R-:W-:Y:S01]  /*3770*/  SHF.R.U32.HI R132, RZ, 0x1f, R127 ;  /* 0x0000001fff847819 */ /* 0x000fe2000001167f */
[----:B------:R-:W-:Y:S01]  /*3780*/  IMAD.HI R51, R61, -0x77777777, R60 ;  /* 0x888888893d337827 */ /* 0x000fe200078e023c */
[----:B------:R-:W-:Y:S02]  /*3790*/  P2R R60, PR, RZ, 0x2 ;  /* 0x00000002ff3c7803 */ /* 0x000fe40000000000 */
[----:B------:R-:W-:Y:S01]  /*37a0*/  ISETP.NE.AND P1, PT, R174, RZ, PT ;  /* 0x000000ffae00720c */ /* 0x000fe20003f25270 */
[--C-:B------:R-:W-:Y:S01]  /*37b0*/  IMAD R134, R134, 0x310, R109.reuse ;  /* 0x0000031086867824 */ /* 0x100fe200078e026d */
[----:B------:R-:W-:Y:S01]  /*37c0*/  LEA.HI.SX32 R127, R127, R132, 0x1d ;  /* 0x000000847f7f7211 */ /* 0x000fe200078feaff */
[----:B------:R-:W-:Y:S01]  /*37d0*/  IMAD R150, R150, 0x310, R109 ;  /* 0x0000031096967824 */ /* 0x000fe200078e026d */
[----:B------:R-:W-:Y:S01]  /*37e0*/  SHF.R.U32.HI R142, RZ, 0x1f, R49 ;  /* 0x0000001fff8e7819 */ /* 0x000fe20000011631 */
[----:B------:R-:W-:Y:S01]  /*37f0*/  IMAD R130, R130, 0x310, R109 ;  /* 0x0000031082827824 */ /* 0x000fe200078e026d */
[----:B------:R-:W-:Y:S01]  /*3800*/  SHF.R.U32.HI R132, RZ, 0x1f, R143 ;  /* 0x0000001fff847819 */ /* 0x000fe2000001168f */
[----:B------:R-:W-:Y:S01]  /*3810*/  IMAD R126, R126, 0x310, R109 ;  /* 0x000003107e7e7824 */ /* 0x000fe200078e026d */
[----:B------:R-:W-:Y:S01]  /*3820*/  LEA.HI.SX32 R49, R49, R142, 0x1d ;  /* 0x0000008e31317211 */ /* 0x000fe200078feaff */
[--C-:B------:R-:W-:Y:S01]  /*3830*/  IMAD R179, R179, 0x310, R58.reuse ;  /* 0x00000310b3b37824 */ /* 0x100fe200078e023a */
[----:B------:R-:W-:Y:S01]  /*3840*/  LEA.HI.SX32 R143, R143, R132, 0x1d ;  /* 0x000000848f8f7211 */ /* 0x000fe200078feaff */
[--C-:B------:R-:W-:Y:S01]  /*3850*/  IMAD R180, R180, 0x310, R58.reuse ;  /* 0x00000310b4b47824 */ /* 0x100fe200078e023a */
[----:B------:R-:W-:Y:S01]  /*3860*/  SHF.R.U32.HI R142, RZ, 0x1f, R29 ;  /* 0x0000001fff8e7819 */ /* 0x000fe2000001161d */
[----:B------:R-:W-:Y:S01]  /*3870*/  IMAD R183, R183, 0x310, R58 ;  /* 0x00000310b7b77824 */ /* 0x000fe200078e023a */
[----:B------:R-:W-:Y:S01]  /*3880*/  P2R R58, PR, RZ, 0x1 ;  /* 0x00000001ff3a7803 */ /* 0x000fe20000000000 */
[--C-:B------:R-:W-:Y:S01]  /*3890*/  IMAD R109, R136, 0x310, R111.reuse ;  /* 0x00000310886d7824 */ /* 0x100fe200078e026f */
[----:B------:R-:W-:Y:S01]  /*38a0*/  ISETP.NE.AND P0, PT, R172, RZ, PT ;  /* 0x000000ffac00720c */ /* 0x000fe20003f05270 */
[----:B------:R-:W-:Y:S01]  /*38b0*/  IMAD R138, R138, 0x310, R111 ;  /* 0x000003108a8a7824 */ /* 0x000fe200078e026f */
[----:B------:R-:W-:Y:S01]  /*38c0*/  SHF.R.U32.HI R132, RZ, 0x1f, R147 ;  /* 0x0000001fff847819 */ /* 0x000fe20000011693 */
[----:B------:R-:W-:Y:S01]  /*38d0*/  IMAD R140, R140, 0x310, R111 ;  /* 0x000003108c8c7824 */ /* 0x000fe200078e026f */
[----:B------:R-:W-:Y:S01]  /*38e0*/  SHF.R.U32.HI R136, RZ, 0x1f, R129 ;  /* 0x0000001fff887819 */ /* 0x000fe20000011681 */
[----:B------:R-:W-:Y:S01]  /*38f0*/  IMAD R111, R120, 0x310, R111 ;  /* 0x00000310786f7824 */ /* 0x000fe200078e026f */
[----:B------:R-:W-:Y:S01]  /*3900*/  LEA.HI.SX32 R132, R147, R132, 0x1d ;  /* 0x0000008493847211 */ /* 0x000fe200078feaff */
[----:B------:R-:W-:Y:S01]  /*3910*/  IMAD R149, R149, 0x310, R128 ;  /* 0x0000031095957824 */ /* 0x000fe200078e0280 */
[----:B------:R-:W-:Y:S01]  /*3920*/  SHF.R.U32.HI R128, RZ, 0x1f, R139 ;  /* 0x0000001fff807819 */ /* 0x000fe2000001168b */
[----:B------:R-:W-:Y:S01]  /*3930*/  IMAD.HI R36, R37, -0x77777777, R36 ;  /* 0x8888888925247827 */ /* 0x000fe200078e0224 */
[----:B------:R-:W-:-:S02]  /*3940*/  LEA.HI.SX32 R129, R129, R136, 0x1d ;  /* 0x0000008881817211 */ /* 0x000fc400078feaff */
[----:B------:R-:W-:Y:S01]  /*3950*/  LEA.HI.SX32 R139, R139, R128, 0x1d ;  /* 0x000000808b8b7211 */ /* 0x000fe200078feaff */
[----:B------:R-:W-:Y:S01]  /*3960*/  IMAD R120, R152, 0x310, R221 ;  /* 0x0000031098787824 */ /* 0x000fe200078e02dd */
[----:B------:R-:W-:Y:S01]  /*3970*/  SHF.R.U32.HI R152, RZ, 0x1f, R41 ;  /* 0x0000001fff987819 */ /* 0x000fe20000011629 */
[----:B------:R-:W-:Y:S01]  /*3980*/  IMAD.HI R37, R75, -0x77777777, R74 ;  /* 0x888888894b257827 */ /* 0x000fe200078e024a */
[----:B------:R-:W-:Y:S02]  /*3990*/  SHF.R.U32.HI R128, RZ, 0x1f, R47 ;  /* 0x0000001fff807819 */ /* 0x000fe4000001162f */
[----:B------:R-:W-:Y:S01]  /*39a0*/  LEA.HI.SX32 R152, R41, R152, 0x1d ;  /* 0x0000009829987211 */ /* 0x000fe200078feaff */
[----:B------:R-:W-:Y:S01]  /*39b0*/  IMAD R217, R2, 0x9000, R217 ;  /* 0x0000900002d97824 */ /* 0x000fe200078e02d9 */
[----:B------:R-:W-:Y:S01]  /*39c0*/  SHF.R.U32.HI R41, RZ, 0x1f, R50 ;  /* 0x0000001fff297819 */ /* 0x000fe20000011632 */
[----:B------:R-:W-:Y:S01]  /*39d0*/  IMAD R22, R202, 0xe, R141 ;  /* 0x0000000eca167824 */ /* 0x000fe200078e028d */
[----:B------:R-:W-:Y:S01]  /*39e0*/  SHF.R.U32.HI R141, RZ, 0x1f, R44 ;  /* 0x0000001fff8d7819 */ /* 0x000fe2000001162c */
[----:B------:R-:W-:Y:S01]  /*39f0*/  IMAD.HI R74, R63, -0x77777777, R62 ;  /* 0x888888893f4a7827 */ /* 0x000fe200078e023e */
[----:B------:R-:W-:-:S02]  /*3a00*/  P2R R62, PR, RZ, 0x2 ;  /* 0x00000002ff3e7803 */ /* 0x000fc40000000000 */
[----:B------:R-:W-:Y:S01]  /*3a10*/  ISETP.LT.OR P1, PT, R87, 0xf, !P0 ;  /* 0x0000000f5700780c */ /* 0x000fe20004721670 */
[----:B------:R-:W-:Y:S01]  /*3a20*/  IMAD R14, R206, 0x900, R217 ;  /* 0x00000900ce0e7824 */ /* 0x000fe200078e02d9 */
[----:B------:R-:W-:Y:S01]  /*3a30*/  LEA.HI.SX32 R141, R44, R141, 0x1d ;  /* 0x0000008d2c8d7211 */ /* 0x000fe200078feaff */
[----:B------:R-:W-:Y:S01]  /*3a40*/  IMAD R27, R166, 0x1c, R103 ;  /* 0x0000001ca61b7824 */ /* 0x000fe200078e0267 */
[----:B------:R-:W-:Y:S01]  /*3a50*/  LEA.HI.SX32 R206, R94, R31, 0x1d ;  /* 0x0000001f5ece7211 */ /* 0x000fe200078feaff */
[----:B------:R-:W-:Y:S01]  /*3a60*/  IMAD R94, R190, 0x1c, R91 ;  /* 0x0000001cbe5e7824 */ /* 0x000fe200078e025b */
[----:B------:R-:W-:Y:S01]  /*3a70*/  P2R R190, PR, RZ, 0x2 ;  /* 0x00000002ffbe7803 */ /* 0x000fe20000000000 */
[----:B------:R-:W-:Y:S01]  /*3a80*/  IMAD R97, R160, 0x310, R88 ;  /* 0x00000310a0617824 */ /* 0x000fe200078e0258 */
[----:B------:R-:W-:Y:S01]  /*3a90*/  ISETP.LT.OR P0, PT, R85, 0xf, !P0 ;  /* 0x0000000f5500780c */ /* 0x000fe20004701670 */
[--C-:B------:R-:W-:Y:S01]  /*3aa0*/  IMAD R177, R177, 0x310, R95.reuse ;  /* 0x00000310b1b17824 */ /* 0x100fe200078e025f */
[----:B------:R-:W-:Y:S01]  /*3ab0*/  LEA.HI.SX32 R128, R47, R128, 0x1d ;  /* 0x000000802f807211 */ /* 0x000fe200078feaff */
[----:B------:R-:W-:Y:S01]  /*3ac0*/  IMAD R93, R170, 0x310, R95 ;  /* 0x00000310aa5d7824 */ /* 0x000fe200078e025f */
[----:B------:R-:W-:Y:S01]  /*3ad0*/  SHF.R.U32.HI R166, RZ, 0x1f, R39 ;  /* 0x0000001fffa67819 */ /* 0x000fe20000011627 */
[----:B------:R-:W-:Y:S01]  /*3ae0*/  IMAD R205, R2, 0x9000, R205 ;  /* 0x0000900002cd7824 */ /* 0x000fe200078e02cd */
[----:B------:R-:W-:Y:S01]  /*3af0*/  ISETP.NE.AND P1, PT, R62, RZ, PT ;  /* 0x000000ff3e00720c */ /* 0x000fe20003f25270 */
[----:B------:R-:W-:Y:S01]  /*3b00*/  IMAD R95, R178, 0x310, R95 ;  /* 0x00000310b25f7824 */ /* 0x000fe200078e025f */
[----:B------:R-:W-:Y:S01]  /*3b10*/  LEA.HI.SX32 R47, R29, R142, 0x1d ;  /* 0x0000008e1d2f7211 */ /* 0x000fe200078feaff */
[----:B------:R-:W-:Y:S01]  /*3b20*/  IMAD R18, R198, 0x900, R205 ;  /* 0x00000900c6127824 */ /* 0x000fe200078e02cd */
[----:B------:R-:W-:Y:S01]  /*3b30*/  LEA.HI.SX32 R160, R50, R41, 0x1d ;  /* 0x0000002932a07211 */ /* 0x000fe200078feaff */
[----:B------:R-:W-:Y:S01]  /*3b40*/  IMAD R50, R141, 0x1c, R186 ;  /* 0x0000001c8d327824 */ /* 0x000fe200078e02ba */
[----:B------:R-:W-:Y:S01]  /*3b50*/  SHF.R.U32.HI R29, RZ, 0x1f, R34 ;  /* 0x0000001fff1d7819 */ /* 0x000fe20000011622 */
[----:B------:R-:W-:Y:S01]  /*3b60*/  IMAD.HI R98, R99, -0x77777777, R98 ;  /* 0x8888888963627827 */ /* 0x000fe200078e0262 */
[----:B------:R-:W-:-:S02]  /*3b70*/  SHF.R.U32.HI R30, RZ, 0x1f, R37 ;  /* 0x0000001fff1e7819 */ /* 0x000fc40000011625 */
[----:B------:R-:W-:Y:S01]  /*3b80*/  P2R R186, PR, RZ, 0x1 ;  /* 0x00000001ffba7803 */ /* 0x000fe20000000000 */
[--C-:B------:R-:W-:Y:S01]  /*3b90*/  IMAD R159, R159, 0x310, R88.reuse ;  /* 0x000003109f9f7824 */ /* 0x100fe200078e0258 */
[----:B------:R-:W-:Y:S01]  /*3ba0*/  LEA.HI.SX32 R166, R39, R166, 0x1d ;  /* 0x000000a627a67211 */ /* 0x000fe200078feaff */
[--C-:B------:R-:W-:Y:S01]  /*3bb0*/  IMAD R161, R161, 0x310, R88.reuse ;  /* 0x00000310a1a17824 */ /* 0x100fe200078e0258 */
[----:B------:R-:W-:Y:S01]  /*3bc0*/  ISETP.LT.OR P0, PT, R83, 0xf, !P1 ;  /* 0x0000000f5300780c */ /* 0x000fe20004f01670 */
[----:B------:R-:W-:Y:S01]  /*3bd0*/  IMAD R99, R165, 0x310, R88 ;  /* 0x00000310a5637824 */ /* 0x000fe200078e0258 */
[----:B------:R-:W-:Y:S01]  /*3be0*/  SHF.R.U32.HI R39, RZ, 0x1f, R54 ;  /* 0x0000001fff277819 */ /* 0x000fe20000011636 */
[----:B------:R-:W-:Y:S01]  /*3bf0*/  IMAD.HI R52, R53, -0x77777777, R52 ;  /* 0x8888888935347827 */ /* 0x000fe200078e0234 */
[----:B------:R-:W-:Y:S02]  /*3c00*/  SHF.R.U32.HI R178, RZ, 0x1f, R35 ;  /* 0x0000001fffb27819 */ /* 0x000fe40000011623 */
[----:B------:R-:W-:Y:S01]  /*3c10*/  LEA.HI.SX32 R156, R34, R29, 0x1d ;  /* 0x0000001d229c7211 */ /* 0x000fe200078feaff */
[----:B------:R-:W-:Y:S01]  /*3c20*/  IMAD.HI R53, R69, -0x77777777, R68 ;  /* 0x8888888945357827 */ /* 0x000fe200078e0244 */
[----:B------:R-:W-:-:S02]  /*3c30*/  LEA.HI.SX32 R147, R37, R30, 0x1d ;  /* 0x0000001e25937211 */ /* 0x000fc400078feaff */
[----:B------:R-:W-:Y:S01]  /*3c40*/  SHF.R.U32.HI R29, RZ, 0x1f, R42 ;  /* 0x0000001fff1d7819 */ /* 0x000fe2000001162a */
[----:B------:R-:W-:Y:S01]  /*3c50*/  IMAD R37, R132, 0x1c, R193 ;  /* 0x0000001c84257824 */ /* 0x000fe200078e02c1 */
[----:B------:R-:W-:Y:S01]  /*3c60*/  P2R R193, PR, RZ, 0x1 ;  /* 0x00000001ffc17803 */ /* 0x000fe20000000000 */
[C---:B------:R-:W-:Y:S01]  /*3c70*/  IMAD R23, R202.reuse, 0xe, R137 ;  /* 0x0000000eca177824 */ /* 0x040fe200078e0289 */
[----:B------:R-:W-:Y:S01]  /*3c80*/  ISETP.LT.OR P1, PT, R81, 0xf, !P1 ;  /* 0x0000000f5100780c */ /* 0x000fe20004f21670 */
[----:B------:R-:W-:Y:S01]  /*3c90*/  IMAD R80, R202, 0xe, R229 ;  /* 0x0000000eca507824 */ /* 0x000fe200078e02e5 */
[----:B------:R-:W-:Y:S01]  /*3ca0*/  LEA.HI.SX32 R198, R54, R39, 0x1d ;  /* 0x0000002736c67211 */ /* 0x000fe200078feaff */
[----:B------:R-:W-:Y:S01]  /*3cb0*/  IMAD R39, R47, 0x1c, R192 ;  /* 0x0000001c2f277824 */ /* 0x000fe200078e02c0 */
[----:B------:R-:W-:Y:S01]  /*3cc0*/  LEA.HI.SX32 R178, R35, R178, 0x1d ;  /* 0x000000b223b27211 */ /* 0x000fe200078feaff */
[----:B------:R-:W-:Y:S01]  /*3cd0*/  IMAD R47, R152, 0x1c, R189 ;  /* 0x0000001c982f7824 */ /* 0x000fe200078e02bd */
[----:B------:R-:W-:Y:S01]  /*3ce0*/  ISETP.NE.AND P0, PT, R58, RZ, PT ;  /* 0x000000ff3a00720c */ /* 0x000fe20003f05270 */
[----:B------:R-:W-:Y:S01]  /*3cf0*/  IMAD R101, R163, 0x310, R103 ;  /* 0x00000310a3657824 */ /* 0x000fe200078e0267 */
[----:B------:R-:W-:Y:S01]  /*3d00*/  SHF.R.U32.HI R35, RZ, 0x1f, R124 ;  /* 0x0000001fff237819 */ /* 0x000fe2000001167c */
[----:B------:R-:W-:Y:S01]  /*3d10*/  IMAD R17, R200, 0x900, R205 ;  /* 0x00000900c8117824 */ /* 0x000fe200078e02cd */
[----:B------:R-:W-:Y:S01]  /*3d20*/  SHF.R.U32.HI R136, RZ, 0x1f, R145 ;  /* 0x0000001fff887819 */ /* 0x000fe20000011691 */
[----:B------:R-:W-:Y:S01]  /*3d30*/  IMAD R26, R56, 0x1c, R9 ;  /* 0x0000001c381a7824 */ /* 0x000fe200078e0209 */
[----:B------:R-:W-:Y:S01]  /*3d40*/  LEA.HI.SX32 R158, R42, R29, 0x1d ;  /* 0x0000001d2a9e7211 */ /* 0x000fe200078feaff */
[----:B------:R-:W-:Y:S01]  /*3d50*/  HFMA2.MMA R56, -RZ, RZ, 0, 0 ;  /* 0x00000000ff387435 */ /* 0x000fe200000001ff */
[----:B------:R-:W-:Y:S01]  /*3d60*/  P2R R88, PR, RZ, 0x20 ;  /* 0x00000020ff587803 */ /* 0x000fe20000000000 */
[----:B------:R-:W-:Y:S01]  /*3d70*/  IMAD R34, R128, 0x1c, R191 ;  /* 0x0000001c80227824 */ /* 0x000fe200078e02bf */
[----:B------:R-:W-:Y:S01]  /*3d80*/  P2R R189, PR, RZ, 0x2 ;  /* 0x00000002ffbd7803 */ /* 0x000fe20000000000 */
[----:B------:R-:W-:Y:S01]  /*3d90*/  IMAD.HI R121, R121, 0x4b542805, RZ ;  /* 0x4b54280579797827 */ /* 0x000fe200078e02ff */
[----:B------:R-:W-:-:S02]  /*3da0*/  P2R R88, PR, RZ, 0x20 ;  /* 0x00000020ff587803 */ /* 0x000fc40000000000 */
[----:B------:R-:W-:Y:S01]  /*3db0*/  ISETP.LT.OR P1, PT, R79, 0xf, !P0 ;  /* 0x0000000f4f00780c */ /* 0x000fe20004721670 */
[----:B------:R-:W-:Y:S01]  /*3dc0*/  IMAD R44, R156, 0x1c, R187 ;  /* 0x0000001c9c2c7824 */ /* 0x000fe200078e02bb */
[----:B------:R-:W-:Y:S01]  /*3dd0*/  ISETP.NE.AND P5, PT, R173, RZ, PT ;  /* 0x000000ffad00720c */ /* 0x000fe20003fa5270 */
[----:B------:R-:W-:Y:S01]  /*3de0*/  IMAD.HI R68, R57, -0x77777777, R56 ;  /* 0x8888888939447827 */ /* 0x000fe200078e0238 */
[----:B------:R-:W-:Y:S02]  /*3df0*/  LEA.HI.SX32 R124, R124, R35, 0x1d ;  /* 0x000000237c7c7211 */ /* 0x000fe400078feaff */
[----:B------:R-:W-:Y:S01]  /*3e00*/  LEA.HI.SX32 R136, R145, R136, 0x1d ;  /* 0x0000008891887211 */ /* 0x000fe200078feaff */
[----:B------:R-:W-:Y:S01]  /*3e10*/  IMAD R35, R49, 0x1c, R78 ;  /* 0x0000001c31237824 */ /* 0x000fe200078e024e */
[----:B------:R-:W-:Y:S01]  /*3e20*/  SHF.R.U32.HI R145, RZ, 0x1f, R40 ;  /* 0x0000001fff917819 */ /* 0x000fe20000011628 */
[----:B------:R-:W-:Y:S01]  /*3e30*/  IMAD R49, R158, 0x1c, R185 ;  /* 0x0000001c9e317824 */ /* 0x000fe200078e02b9 */
[----:B------:R-:W-:Y:S01]  /*3e40*/  SHF.R.U32.HI R29, RZ, 0x1f, R48 ;  /* 0x0000001fff1d7819 */ /* 0x000fe20000011630 */
[--C-:B------:R-:W-:Y:S01]  /*3e50*/  IMAD R175, R175, 0x310, R24.reuse ;  /* 0x00000310afaf7824 */ /* 0x100fe200078e0218 */
[----:B------:R-:W-:Y:S01]  /*3e60*/  P2R R185, PR, RZ, 0x2 ;  /* 0x00000002ffb97803 */ /* 0x000fe20000000000 */
[--C-:B------:R-:W-:Y:S01]  /*3e70*/  IMAD R167, R167, 0x310, R24.reuse ;  /* 0x00000310a7a77824 */ /* 0x100fe200078e0218 */
[----:B------:R-:W-:Y:S01]  /*3e80*/  ISETP.LT.OR P1, PT, R77, 0xf, !P5 ;  /* 0x0000000f4d00780c */ /* 0x000fe20006f21670 */
[--C-:B------:R-:W-:Y:S01]  /*3e90*/  IMAD R168, R168, 0x310, R24.reuse ;  /* 0x00000310a8a87824 */ /* 0x100fe200078e0218 */
[----:B------:R-:W-:Y:S01]  /*3ea0*/  LEA.HI.SX32 R145, R40, R145, 0x1d ;  /* 0x0000009128917211 */ /* 0x000fe200078feaff */
[----:B------:R-:W-:Y:S01]  /*3eb0*/  IMAD R169, R169, 0x310, R24 ;  /* 0x00000310a9a97824 */ /* 0x000fe200078e0218 */
[----:B------:R-:W-:Y:S01]  /*3ec0*/  LEA.HI.SX32 R170, R48, R29, 0x1d ;  /* 0x0000001d30aa7211 */ /* 0x000fe200078feaff */
[C---:B------:R-:W-:Y:S01]  /*3ed0*/  IMAD R24, R202.reuse, 0xe, R231 ;  /* 0x0000000eca187824 */ /* 0x040fe200078e02e7 */
[----:B------:R-:W-:Y:S01]  /*3ee0*/  SHF.R.U32.HI R30, RZ, 0x1f, R53 ;  /* 0x0000001fff1e7819 */ /* 0x000fe20000011635 */
[----:B------:R-:W-:Y:S01]  /*3ef0*/  IMAD R48, R145, 0x1c, R188 ;  /* 0x0000001c91307824 */ /* 0x000fe200078e02bc */
[----:B------:R-:W-:Y:S01]  /*3f00*/  SHF.R.U32.HI R137, RZ, 0x1f, R46 ;  /* 0x0000001fff897819 */ /* 0x000fe2000001162e */
[C---:B------:R-:W-:Y:S01]  /*3f10*/  IMAD R84, R202.reuse, 0xe, R233 ;  /* 0x0000000eca547824 */ /* 0x040fe200078e02e9 */
[----:B------:R-:W-:Y:S01]  /*3f20*/  SHF.R.U32.HI R29, RZ, 0x1f, R52 ;  /* 0x0000001fff1d7819 */ /* 0x000fe20000011634 */
[C---:B------:R-:W-:Y:S01]  /*3f30*/  IMAD R235, R202.reuse, 0xe, R235 ;  /* 0x0000000ecaeb7824 */ /* 0x040fe200078e02eb */
[----:B------:R-:W-:Y:S01]  /*3f40*/  P2R R192, PR, RZ, 0x2 ;  /* 0x00000002ffc07803 */ /* 0x000fe20000000000 */
[C---:B------:R-:W-:Y:S01]  /*3f50*/  IMAD R25, R202.reuse, 0xe, R237 ;  /* 0x0000000eca197824 */ /* 0x040fe200078e02ed */
[----:B------:R-:W-:Y:S01]  /*3f60*/  ISETP.LT.OR P5, PT, R75, 0xf, !P5 ;  /* 0x0000000f4b00780c */ /* 0x000fe20006fa1670 */
[----:B------:R-:W-:Y:S01]  /*3f70*/  IMAD R26, R202, 0xe, R26 ;  /* 0x0000000eca1a7824 */ /* 0x000fe200078e021a */
[----:B------:R-:W-:Y:S01]  /*3f80*/  ISETP.NE.AND P1, PT, R60, RZ, PT ;  /* 0x000000ff3c00720c */ /* 0x000fe20003f25270 */
[----:B------:R-:W-:Y:S01]  /*3f90*/  IMAD.HI R123, R123, 0x4b542805, RZ ;  /* 0x4b5428057b7b7827 */ /* 0x000fe200078e02ff */
[----:B------:R-:W-:-:S02]  /*3fa0*/  LEA.HI.SX32 R163, R53, R30, 0x1d ;  /* 0x0000001e35a37211 */ /* 0x000fc400078feaff */
[----:B------:R-:W-:Y:S01]  /*3fb0*/  LEA.HI.SX32 R137, R46, R137, 0x1d ;  /* 0x000000892e897211 */ /* 0x000fe200078feaff */
[----:B------:R-:W-:Y:S01]  /*3fc0*/  IMAD.HI R118, R119, -0x77777777, R118 ;  /* 0x8888888977767827 */ /* 0x000fe200078e0276 */
[----:B------:R-:W-:Y:S02]  /*3fd0*/  LEA.HI.SX32 R200, R52, R29, 0x1d ;  /* 0x0000001d34c87211 */ /* 0x000fe400078feaff */
[----:B------:R-:W-:Y:S01]  /*3fe0*/  SHF.R.U32.HI R30, RZ, 0x1f, R51 ;  /* 0x0000001fff1e7819 */ /* 0x000fe20000011633 */
[----:B------:R-:W-:Y:S01]  /*3ff0*/  IMAD R52, R170, 0x1c, R175 ;  /* 0x0000001caa347824 */ /* 0x000fe200078e02af */
[----:B------:R-:W-:Y:S01]  /*4000*/  SHF.R.U32.HI R29, RZ, 0x1f, R90 ;  /* 0x0000001fff1d7819 */ /* 0x000fe2000001165a */
[----:B------:R-:W-:Y:S01]  /*4010*/  IMAD R213, R2, 0x9000, R213 ;  /* 0x0000900002d57824 */ /* 0x000fe200078e02d5 */
[----:B------:R-:W-:Y:S01]  /*4020*/  P2R R188, PR, RZ, 0x20 ;  /* 0x00000020ffbc7803 */ /* 0x000fe20000000000 */
[----:B------:R-:W-:Y:S01]  /*4030*/  IMAD R117, R148, 0x310, R221 ;  /* 0x0000031094757824 */ /* 0x000fe200078e02dd */
[----:B------:R-:W-:Y:S01]  /*4040*/  ISETP.LT.OR P5, PT, R73, 0xf, !P1 ;  /* 0x0000000f4900780c */ /* 0x000fe20004fa1670 */
[----:B------:R-:W-:Y:S01]  /*4050*/  IMAD.HI R66, R67, -0x77777777, R66 ;  /* 0x8888888943427827 */ /* 0x000fe200078e0242 */
[----:B------:R-:W-:-:S02]  /*4060*/  ISETP.GE.AND P2, PT, R80, 0x1, PT ;  /* 0x000000015000780c */ /* 0x000fc40003f46270 */
[----:B------:R-:W-:Y:S01]  /*4070*/  LEA.HI.SX32 R165, R51, R30, 0x1d ;  /* 0x0000001e33a57211 */ /* 0x000fe200078feaff */
[----:B------:R-:W-:Y:S01]  /*4080*/  IMAD R51, R137, 0x1c, R184 ;  /* 0x0000001c89337824 */ /* 0x000fe200078e02b8 */
[----:B------:R-:W-:Y:S01]  /*4090*/  LEA.HI.SX32 R90, R90, R29, 0x1d ;  /* 0x0000001d5a5a7211 */ /* 0x000fe200078feaff */
[----:B------:R-:W-:Y:S01]  /*40a0*/  IMAD R203, R2, 0x9000, R203 ;  /* 0x0000900002cb7824 */ /* 0x000fe200078e02cb */
[----:B------:R-:W-:Y:S01]  /*40b0*/  SHF.R.U32.HI R29, RZ, 0x1f, R92 ;  /* 0x0000001fff1d7819 */ /* 0x000fe2000001165c */
[----:B------:R-:W-:Y:S01]  /*40c0*/  IMAD R10, R210, 0x900, R213 ;  /* 0x00000900d20a7824 */ /* 0x000fe200078e02d5 */
[----:B------:R-:W-:Y:S01]  /*40d0*/  P2R R184, PR, RZ, 0x20 ;  /* 0x00000020ffb87803 */ /* 0x000fe20000000000 */
[--C-:B------:R-:W-:Y:S01]  /*40e0*/  IMAD R15, R201, 0x900, R203.reuse ;  /* 0x00000900c90f7824 */ /* 0x100fe200078e02cb */
[----:B------:R-:W-:Y:S01]  /*40f0*/  ISETP.LT.OR P5, PT, R71, 0xf, !P2 ;  /* 0x0000000f4700780c */ /* 0x000fe200057a1670 */
[----:B------:R-:W-:Y:S01]  /*4100*/  IMAD R16, R16, 0x900, R203 ;  /* 0x0000090010107824 */ /* 0x000fe200078e02cb */
[----:B------:R-:W-:Y:S01]  /*4110*/  LEA.HI.SX32 R142, R32, R135, 0x1d ;  /* 0x00000087208e7211 */ /* 0x000fe200078feaff */
[----:B------:R-:W-:Y:S01]  /*4120*/  IMAD.HI R64, R65, -0x77777777, R64 ;  /* 0x8888888941407827 */ /* 0x000fe200078e0240 */
[----:B------:R-:W-:-:S02]  /*4130*/  LEA.HI.SX32 R204, R92, R29, 0x1d ;  /* 0x0000001d5ccc7211 */ /* 0x000fc400078feaff */
[----:B------:R-:W-:Y:S01]  /*4140*/  SHF.R.U32.HI R135, RZ, 0x1f, R38 ;  /* 0x0000001fff877819 */ /* 0x000fe20000011626 */
[----:B------:R-:W-:Y:S01]  /*4150*/  IMAD R92, R200, 0x1c, R177 ;  /* 0x0000001cc85c7824 */ /* 0x000fe200078e02b1 */
[----:B------:R-:W-:Y:S01]  /*4160*/  SHF.R.U32.HI R29, RZ, 0x1f, R100 ;  /* 0x0000001fff1d7819 */ /* 0x000fe20000011664 */
[----:B------:R-:W-:Y:S01]  /*4170*/  IMAD R215, R2, 0x9000, R215 ;  /* 0x0000900002d77824 */ /* 0x000fe200078e02d7 */
[----:B------:R-:W-:Y:S01]  /*4180*/  P2R R191, PR, RZ, 0x20 ;  /* 0x00000020ffbf7803 */ /* 0x000fe20000000000 */
[--C-:B------:R-:W-:Y:S01]  /*4190*/  IMAD R162, R162, 0x310, R103.reuse ;  /* 0x00000310a2a27824 */ /* 0x100fe200078e0267 */
[----:B------:R-:W-:Y:S01]  /*41a0*/  P2R R56, PR, RZ, 0x40 ;  /* 0x00000040ff387803 */ /* 0x000fe20000000000 */
[--C-:B------:R-:W-:Y:S01]  /*41b0*/  IMAD R164, R164, 0x310, R103.reuse ;  /* 0x00000310a4a47824 */ /* 0x100fe200078e0267 */
[----:B------:R-:W-:Y:S01]  /*41c0*/  ISETP.LT.OR P5, PT, R69, 0xf, !P2 ;  /* 0x0000000f4500780c */ /* 0x000fe200057a1670 */
[----:B------:R-:W-:Y:S01]  /*41d0*/  IMAD R103, R154, 0x310, R103 ;  /* 0x000003109a677824 */ /* 0x000fe200078e0267 */
[----:B------:R-:W-:Y:S01]  /*41e0*/  ISETP.GE.AND P6, PT, R82, 0x1, PT ;  /* 0x000000015200780c */ /* 0x000fe20003fc6270 */
[----:B------:R-:W-:Y:S01]  /*41f0*/  IMAD R42, R43, 0x1c, R180 ;  /* 0x0000001c2b2a7824 */ /* 0x000fe200078e02b4 */
[----:B------:R-:W-:Y:S01]  /*4200*/  LEA.HI.SX32 R135, R38, R135, 0x1d ;  /* 0x0000008726877211 */ /* 0x000fe200078feaff */
[----:B------:R-:W-:Y:S01]  /*4210*/  IMAD R43, R142, 0x1c, R183 ;  /* 0x0000001c8e2b7824 */ /* 0x000fe200078e02b7 */
[----:B------:R-:W-:Y:S01]  /*4220*/  LEA.HI.SX32 R218, R100, R29, 0x1d ;  /* 0x0000001d64da7211 */ /* 0x000fe200078feaff */
[----:B------:R-:W-:Y:S01]  /*4230*/  IMAD R12, R208, 0x900, R215 ;  /* 0x00000900d00c7824 */ /* 0x000fe200078e02d7 */
[----:B------:R-:W-:Y:S01]  /*4240*/  SHF.R.U32.HI R216, RZ, 0x1f, R121 ;  /* 0x0000001fffd87819 */ /* 0x000fe20000011679 */
[----:B------:R-:W-:Y:S01]  /*4250*/  IMAD R46, R135, 0x1c, R182 ;  /* 0x0000001c872e7824 */ /* 0x000fe200078e02b6 */
[----:B------:R-:W-:Y:S01]  /*4260*/  SHF.R.U32.HI R29, RZ, 0x1f, R108 ;  /* 0x0000001fff1d7819 */ /* 0x000fe2000001166c */
[----:B------:R-:W-:Y:S01]  /*4270*/  IMAD R119, R153, 0x310, R221 ;  /* 0x0000031099777824 */ /* 0x000fe200078e02dd */
[----:B------:R-:W-:Y:S01]  /*4280*/  P2R R187, PR, RZ, 0x20 ;  /* 0x00000020ffbb7803 */ /* 0x000fe20000000000 */
[----:B------:R-:W-:Y:S01]  /*4290*/  IMAD R95, R178, 0x1c, R95 ;  /* 0x0000001cb25f7824 */ /* 0x000fe200078e025f */
[----:B------:R-:W-:Y:S01]  /*42a0*/  ISETP.LT.OR P5, PT, R67, 0xf, !P6 ;  /* 0x0000000f4300780c */ /* 0x000fe200077a1670 */
        /* <DEDUP_REMOVED lines=9> */
[----:B------:R-:W-:Y:S01]  /*4340*/  SHF.R.U32.HI R29, RZ, 0x1f, R114 ;  /* 0x0000001fff1d7819 */ /* 0x000fe20000011672 */
[----:B------:R-:W-:Y:S01]  /*4350*/  HFMA2.MMA R166, -RZ, RZ, 0, 0 ;  /* 0x00000000ffa67435 */ /* 0x000fe200000001ff */
[----:B------:R-:W-:Y:S01]  /*4360*/  P2R R182, PR, RZ, 0x20 ;  /* 0x00000020ffb67803 */ /* 0x000fe20000000000 */
[----:B------:R-:W-:Y:S01]  /*4370*/  HFMA2.MMA R215, -RZ, RZ, 0, 0 ;  /* 0x00000000ffd77435 */ /* 0x000fe200000001ff */
[----:B------:R-:W-:Y:S01]  /*4380*/  SHF.R.U32.HI R31, RZ, 0x1f, R102 ;  /* 0x0000001fff1f7819 */ /* 0x000fe20000011666 */
[----:B------:R-:W-:Y:S01]  /*4390*/  HFMA2.MMA R211, -RZ, RZ, 0, 0 ;  /* 0x00000000ffd37435 */ /* 0x000fe200000001ff */
[----:B------:R-:W-:Y:S01]  /*43a0*/  P2R R175, PR, RZ, 0x40 ;  /* 0x00000040ffaf7803 */ /* 0x000fe20000000000 */
[----:B------:R-:W-:Y:S01]  /*43b0*/  IMAD R54, R147, 0x1c, R168 ;  /* 0x0000001c93367824 */ /* 0x000fe200078e02a8 */
[----:B------:R-:W-:Y:S01]  /*43c0*/  ISETP.LT.OR P5, PT, R65, 0xf, !P6 ;  /* 0x0000000f4100780c */ /* 0x000fe200077a1670 */
[----:B------:R-:W-:Y:S01]  /*43d0*/  IMAD R108, R165, 0x1c, R126 ;  /* 0x0000001ca56c7824 */ /* 0x000fe200078e027e */
[----:B------:R-:W-:Y:S01]  /*43e0*/  ISETP.LT.OR P6, PT, R63, 0xf, !P6 ;  /* 0x0000000f3f00780c */ /* 0x000fe200077c1670 */
[----:B------:R-:W-:Y:S01]  /*43f0*/  IMAD R8, R8, 0x900, R249 ;  /* 0x0000090008087824 */ /* 0x000fe200078e02f9 */
[----:B------:R-:W-:Y:S01]  /*4400*/  LEA.HI.SX32 R0, R0, R216, 0x1e ;  /* 0x000000d800007211 */ /* 0x000fe200078ff2ff */
        /* <DEDUP_REMOVED lines=14> */
[----:B------:R-:W-:Y:S01]  /*44f0*/  HFMA2.MMA R163, -RZ, RZ, 0, 0 ;  /* 0x00000000ffa37435 */ /* 0x000fe200000001ff */
[----:B------:R-:W-:Y:S01]  /*4500*/  SHF.R.U32.HI R31, RZ, 0x1f, R104 ;  /* 0x0000001fff1f7819 */ /* 0x000fe20000011668 */
[----:B------:R-:W-:Y:S01]  /*4510*/  IMAD R97, R90, 0x1c, R97 ;  /* 0x0000001c5a617824 */ /* 0x000fe200078e0261 */
[----:B------:R-:W-:Y:S01]  /*4520*/  P2R R177, PR, RZ, 0x40 ;  /* 0x00000040ffb17803 */ /* 0x000fe20000000000 */
        /* <DEDUP_REMOVED lines=8> */
[----:B------:R-:W-:Y:S01]  /*45b0*/  IMAD R168, R0, -0x7, R3 ;  /* 0xfffffff900a87824 */ /* 0x000fe200078e0203 */
        /* <DEDUP_REMOVED lines=11> */
[----:B------:R-:W-:Y:S01]  /*4670*/  IMAD R118, R124, 0x1c, R151 ;  /* 0x0000001c7c767824 */ /* 0x000fe200078e0297 */
[----:B------:R-:W-:-:S02]  /*4680*/  SHF.R.U32.HI R31, RZ, 0x1f, R112 ;  /* 0x0000001fff1f7819 */ /* 0x000fc40000011670 */
[----:B------:R-:W-:Y:S02]  /*4690*/  SHF.R.U32.HI R203, RZ, 0x1f, R68 ;  /* 0x0000001fffcb7819 */ /* 0x000fe40000011644 */
[----:B------:R-:W-:Y:S02]  /*46a0*/  LEA.HI.SX32 R205, R70, R205, 0x1c ;  /* 0x000000cd46cd7211 */ /* 0x000fe400078fe2ff */
[----:B------:R-:W-:Y:S02]  /*46b0*/  ISETP.LT.OR P6, PT, R61, 0xf, !P6 ;  /* 0x0000000f3d00780c */ /* 0x000fe400077c1670 */
[----:B------:R-:W-:Y:S02]  /*46c0*/  ISETP.GE.AND P3, PT, R84, 0x1, PT ;  /* 0x000000015400780c */ /* 0x000fe40003f66270 */
[----:B------:R-:W-:Y:S02]  /*46d0*/  SHF.R.U32.HI R201, RZ, 0x1f, R116 ;  /* 0x0000001fffc97819 */ /* 0x000fe40000011674 */
[----:B------:R-:W-:Y:S01]  /*46e0*/  LEA.HI.SX32 R154, R36, R45, 0x1d ;  /* 0x0000002d249a7211 */ /* 0x000fe200078feaff */
[----:B------:R-:W-:Y:S01]  /*46f0*/  IMAD R36, R136, 0x1c, R195 ;  /* 0x0000001c88247824 */ /* 0x000fe200078e02c3 */
[----:B------:R-:W-:Y:S01]  /*4700*/  LEA.HI.SX32 R212, R106, R33, 0x1d ;  /* 0x000000216ad47211 */ /* 0x000fe200078feaff */
[----:B------:R-:W-:Y:S01]  /*4710*/  IMAD R106, R214, 0x1c, R157 ;  /* 0x0000001cd66a7824 */ /* 0x000fe200078e029d */
[----:B------:R-:W-:Y:S01]  /*4720*/  LEA.HI.SX32 R66, R66, R29, 0x1d ;  /* 0x0000001d42427211 */ /* 0x000fe200078feaff */
[----:B------:R-:W-:Y:S01]  /*4730*/  IMAD R45, R154, 0x1c, R181 ;  /* 0x0000001c9a2d7824 */ /* 0x000fe200078e02b5 */
[----:B------:R-:W-:Y:S01]  /*4740*/  LEA.HI.SX32 R112, R112, R31, 0x1d ;  /* 0x0000001f70707211 */ /* 0x000fe200078feaff */
[----:B------:R-:W-:Y:S01]  /*4750*/  IMAD R29, R127, 0x1c, R134 ;  /* 0x0000001c7f1d7824 */ /* 0x000fe200078e0286 */
[----:B------:R-:W-:Y:S01]  /*4760*/  LEA.HI.SX32 R203, R68, R203, 0x1d ;  /* 0x000000cb44cb7211 */ /* 0x000fe200078feaff */
[----:B------:R-:W-:Y:S01]  /*4770*/  IMAD R68, R205, -0x1d, R89 ;  /* 0xffffffe3cd447824 */ /* 0x000fe200078e0259 */
[----:B------:R-:W-:Y:S01]  /*4780*/  SHF.R.U32.HI R33, RZ, 0x1f, R74 ;  /* 0x0000001fff217819 */ /* 0x000fe2000001164a */
[----:B------:R-:W-:Y:S01]  /*4790*/  IMAD R117, R66, 0x1c, R117 ;  /* 0x0000001c42757824 */ /* 0x000fe200078e0275 */
[----:B------:R-:W-:Y:S01]  /*47a0*/  P2R R183, PR, RZ, 0x40 ;  /* 0x00000040ffb77803 */ /* 0x000fe20000000000 */
[----:B------:R-:W-:Y:S01]  /*47b0*/  IMAD R111, R112, 0x1c, R111 ;  /* 0x0000001c706f7824 */ /* 0x000fe200078e026f */
[----:B------:R-:W-:Y:S01]  /*47c0*/  SHF.R.U32.HI R153, RZ, 0x1f, R96 ;  /* 0x0000001fff997819 */ /* 0x000fe20000011660 */
[----:B------:R-:W-:Y:S01]  /*47d0*/  IMAD R112, R199, 0x1c, R140 ;  /* 0x0000001cc7707824 */ /* 0x000fe200078e028c */
[----:B------:R-:W-:Y:S01]  /*47e0*/  SHF.R.U32.HI R208, RZ, 0x1f, R55 ;  /* 0x0000001fffd07819 */ /* 0x000fe20000011637 */
[----:B------:R-:W-:Y:S01]  /*47f0*/  HFMA2.MMA R199, -RZ, RZ, 0, 0 ;  /* 0x00000000ffc77435 */ /* 0x000fe200000001ff */
[----:B------:R-:W-:Y:S01]  /*4800*/  SHF.R.U32.HI R31, RZ, 0x1f, R64 ;  /* 0x0000001fff1f7819 */ /* 0x000fe20000011640 */
[----:B------:R-:W-:Y:S01]  /*4810*/  IMAD R107, R212, 0x1c, R107 ;  /* 0x0000001cd46b7824 */ /* 0x000fe200078e026b */
[----:B------:R-:W-:-:S02]  /*4820*/  P2R R178, PR, RZ, 0x20 ;  /* 0x00000020ffb27803 */ /* 0x000fc40000000000 */
[----:B------:R-:W-:Y:S02]  /*4830*/  ISETP.LT.OR P6, PT, R59, 0xf, !P3 ;  /* 0x0000000f3b00780c */ /* 0x000fe40005fc1670 */
[----:B------:R-:W-:Y:S01]  /*4840*/  LEA.HI.SX32 R201, R116, R201, 0x1d ;  /* 0x000000c974c97211 */ /* 0x000fe200078feaff */
[----:B------:R-:W-:Y:S01]  /*4850*/  IMAD R116, R203, 0x1c, R146 ;  /* 0x0000001ccb747824 */ /* 0x000fe200078e0292 */
[----:B------:R-:W-:Y:S01]  /*4860*/  ISETP.GE.AND P4, PT, R235, 0x1, PT ;  /* 0x00000001eb00780c */ /* 0x000fe20003f86270 */
[----:B------:R-:W-:Y:S01]  /*4870*/  HFMA2.MMA R203, -RZ, RZ, 0, 0 ;  /* 0x00000000ffcb7435 */ /* 0x000fe200000001ff */
[----:B------:R-:W-:Y:S01]  /*4880*/  ISETP.NE.AND P5, PT, R88, RZ, PT ;  /* 0x000000ff5800720c */ /* 0x000fe20003fa5270 */
[----:B------:R-:W-:Y:S01]  /*4890*/  IMAD R114, R201, 0x1c, R144 ;  /* 0x0000001cc9727824 */ /* 0x000fe200078e0290 */
[----:B------:R-:W-:Y:S01]  /*48a0*/  LEA.HI.SX32 R207, R74, R33, 0x1d ;  /* 0x000000214acf7211 */ /* 0x000fe200078feaff */
[----:B------:R-:W-:Y:S01]  /*48b0*/  HFMA2.MMA R201, -RZ, RZ, 0, 0 ;  /* 0x00000000ffc97435 */ /* 0x000fe200000001ff */
[----:B------:R-:W-:Y:S01]  /*48c0*/  LEA.HI.SX32 R153, R96, R153, 0x1d ;  /* 0x0000009960997211 */ /* 0x000fe200078feaff */
[----:B------:R-:W-:Y:S01]  /*48d0*/  IMAD R96, R202, 0x1c, R159 ;  /* 0x0000001cca607824 */ /* 0x000fe200078e029f */
[----:B------:R-:W-:Y:S01]  /*48e0*/  LEA.HI.SX32 R208, R55, R208, 0x1d ;  /* 0x000000d037d07211 */ /* 0x000fe200078feaff */
[----:B------:R-:W-:Y:S01]  /*48f0*/  HFMA2.MMA R159, -RZ, RZ, 0, 0 ;  /* 0x00000000ff9f7435 */ /* 0x000fe200000001ff */
[----:B------:R-:W-:Y:S01]  /*4900*/  LEA.HI.SX32 R64, R64, R31, 0x1d ;  /* 0x0000001f40407211 */ /* 0x000fe200078feaff */
[----:B------:R-:W-:Y:S01]  /*4910*/  IMAD R55, R160, 0x1c, R169 ;  /* 0x0000001ca0377824 */ /* 0x000fe200078e02a9 */
[C---:B------:R-:W-:Y:S01]  /*4920*/  IADD3 R66, R26.reuse, 0x24c, RZ ;  /* 0x0000024c1a427810 */ /* 0x040fe20007ffe0ff */
[----:B------:R-:W-:Y:S01]  /*4930*/  IMAD R120, R207, 0x1c, R120 ;  /* 0x0000001ccf787824 */ /* 0x000fe200078e0278 */
[C---:B------:R-:W-:Y:S01]  /*4940*/  IADD3 R89, R26.reuse, 0x1dc, RZ ;  /* 0x000001dc1a597810 */ /* 0x040fe20007ffe0ff */
[----:B------:R-:W-:Y:S01]  /*4950*/  IMAD R31, R131, 0x1c, R130 ;  /* 0x0000001c831f7824 */ /* 0x000fe200078e0282 */
[----:B------:R-:W-:Y:S01]  /*4960*/  IADD3 R70, R26, 0x16c, RZ ;  /* 0x0000016c1a467810 */ /* 0x000fe20007ffe0ff */
[----:B------:R-:W-:Y:S01]  /*4970*/  IMAD R33, R143, 0x1c, R196 ;  /* 0x0000001c8f217824 */ /* 0x000fe200078e02c4 */
[----:B------:R-:W-:Y:S01]  /*4980*/  P2R R181, PR, RZ, 0x40 ;  /* 0x00000040ffb57803 */ /* 0x000fe20000000000 */
[----:B------:R-:W-:Y:S01]  /*4990*/  IMAD R100, R153, 0x1c, R162 ;  /* 0x0000001c99647824 */ /* 0x000fe200078e02a2 */
[----:B------:R-:W-:Y:S01]  /*49a0*/  ISETP.LT.OR P6, PT, R57, 0xf, !P4 ;  /* 0x0000000f3900780c */ /* 0x000fe200067c1670 */
[----:B------:R-:W-:Y:S01]  /*49b0*/  IMAD R101, R208, 0x1c, R101 ;  /* 0x0000001cd0657824 */ /* 0x000fe200078e0265 */
[----:B------:R-:W-:Y:S01]  /*49c0*/  ISETP.LT.OR P5, PT, R68, 0x1, !P5 ;  /* 0x000000014400780c */ /* 0x000fe20006fa1670 */
[----:B------:R-:W-:Y:S01]  /*49d0*/  IMAD R119, R64, 0x1c, R119 ;  /* 0x0000001c40777824 */ /* 0x000fe200078e0277 */
[----:B------:R-:W-:Y:S01]  /*49e0*/  MOV R161, RZ ;  /* 0x000000ff00a17202 */ /* 0x000fe20000000f00 */
[----:B------:R-:W-:Y:S01]  /*49f0*/  IMAD R121, R121, 0x310, R66 ;  /* 0x0000031079797824 */ /* 0x000fe200078e0242 */
[----:B------:R-:W-:Y:S01]  /*4a00*/  MOV R157, RZ ;  /* 0x000000ff009d7202 */ /* 0x000fe20000000f00 */
[----:B------:R-:W-:Y:S01]  /*4a10*/  IMAD R122, R122, 0x310, R89 ;  /* 0x000003107a7a7824 */ /* 0x000fe200078e0259 */
[----:B------:R-:W-:Y:S01]  /*4a20*/  MOV R207, RZ ;  /* 0x000000ff00cf7202 */ /* 0x000fe20000000f00 */
[----:B------:R-:W-:Y:S01]  /*4a30*/  IMAD R123, R123, 0x310, R70 ;  /* 0x000003107b7b7824 */ /* 0x000fe200078e0246 */
[----:B------:R-:W-:Y:S01]  /*4a40*/  MOV R213, RZ ;  /* 0x000000ff00d57202 */ /* 0x000fe20000000f00 */
[----:B------:R-:W-:Y:S01]  /*4a50*/  IMAD R169, R68, 0x1c, R149 ;  /* 0x0000001c44a97824 */ /* 0x000fe200078e0295 */
[----:B------:R-:W-:-:S02]  /*4a60*/  MOV R165, RZ ;  /* 0x000000ff00a57202 */ /* 0x000fc40000000f00 */
[----:B------:R-:W-:Y:S02]  /*4a70*/  MOV R205, RZ ;  /* 0x000000ff00cd7202 */ /* 0x000fe40000000f00 */
[----:B------:R-:W-:Y:S02]  /*4a80*/  MOV R209, RZ ;  /* 0x000000ff00d17202 */ /* 0x000fe40000000f00 */
[----:B------:R-:W-:Y:S02]  /*4a90*/  P2R R179, PR, RZ, 0x20 ;  /* 0x00000020ffb37803 */ /* 0x000fe40000000000 */
[----:B------:R-:W-:-:S02]  /*4aa0*/  P2R R180, PR, RZ, 0x40 ;  /* 0x00000040ffb47803 */ /* 0x000fc40000000000 */
.L_x_7:
[----:B------:R-:W-:Y:S01]  /*4ab0*/  ISETP.GE.AND P6, PT, R171, 0x1, PT ;  /* 0x00000001ab00780c */ /* 0x000fe20003fc6270 */
[----:B------:R-:W-:Y:S06]  /*4ac0*/  BAR.SYNC 0x0 ;  /* 0x0000000000007b1d */ /* 0x000fec0000000000 */
[----:B------:R-:W-:-:S02]  /*4ad0*/  ISETP.LT.OR P5, PT, R3, 0xf, !P6 ;  /* 0x0000000f0300780c */ /* 0x000fc400077a1670 */
[----:B------:R-:W-:Y:S02]  /*4ae0*/  MOV R68, RZ ;  /* 0x000000ff00447202 */ /* 0x000fe40000000f00 */
[----:B------:R-:W-:Y:S02]  /*4af0*/  MOV R74, RZ ;  /* 0x000000ff004a7202 */ /* 0x000fe40000000f00 */
[----:B------:R-:W-:Y:S02]  /*4b00*/  MOV R66, RZ ;  /* 0x000000ff00427202 */ /* 0x000fe40000000f00 */
[----:B------:R-:W-:Y:S02]  /*4b10*/  MOV R70, RZ ;  /* 0x000000ff00467202 */ /* 0x000fe40000000f00 */
[----:B------:R-:W-:Y:S02]  /*4b20*/  MOV R72, RZ ;  /* 0x000000ff00487202 */ /* 0x000fe40000000f00 */
[----:B------:R-:W-:Y:S01]  /*4b30*/  MOV R82, RZ ;  /* 0x000000ff00527202 */ /* 0x000fe20000000f00 */
[----:B------:R-:W-:Y:S01]  /*4b40*/  @!P5 IMAD R56, R166, 0x3100, R26 ;  /* 0x00003100a638d824 */ /* 0x000fe200078e021a */
[----:B------:R-:W-:-:S02]  /*4b50*/  @!P5 MOV R57, 0x4 ;  /* 0x000000040039d802 */ /* 0x000fc40000000f00 */
[----:B------:R-:W-:Y:S02]  /*4b60*/  MOV R76, RZ ;  /* 0x000000ff004c7202 */ /* 0x000fe40000000f00 */
[----:B------:R-:W-:Y:S01]  /*4b70*/  MOV R80, RZ ;  /* 0x000000ff00507202 */ /* 0x000fe20000000f00 */
[----:B------:R-:W-:Y:S01]  /*4b80*/  @!P5 IMAD.WIDE R56, R56, R57, c[0x0][0x160] ;  /* 0x000058003838d625 */ /* 0x000fe200078e0239 */
[----:B------:R-:W-:Y:S02]  /*4b90*/  MOV R78, RZ ;  /* 0x000000ff004e7202 */ /* 0x000fe40000000f00 */
[----:B------:R-:W-:Y:S02]  /*4ba0*/  P2R R77, PR, RZ, 0x10 ;  /* 0x00000010ff4d7803 */ /* 0x000fe40000000000 */
[----:B------:R0:W2:Y:S01]  /*4bb0*/  @!P5 LDG.E.CONSTANT R68, [R56.64] ;  /* 0x000000043844d981 */ /* 0x0000a2000c1e9900 */
[----:B------:R-:W-:Y:S02]  /*4bc0*/  ISETP.GE.AND P5, PT, R22, 0x1, PT ;  /* 0x000000011600780c */ /* 0x000fe40003fa6270 */
[----:B------:R-:W-:-:S02]  /*4bd0*/  ISETP.NE.AND P4, PT, R172, RZ, PT ;  /* 0x000000ffac00720c */ /* 0x000fc40003f85270 */
[----:B------:R-:W-:Y:S02]  /*4be0*/  MOV R86, RZ ;  /* 0x000000ff00567202 */ /* 0x000fe40000000f00 */
[----:B------:R-:W-:Y:S02]  /*4bf0*/  MOV R90, RZ ;  /* 0x000000ff005a7202 */ /* 0x000fe40000000f00 */
[----:B------:R-:W-:Y:S02]  /*4c00*/  MOV R88, RZ ;  /* 0x000000ff00587202 */ /* 0x000fe40000000f00 */
[----:B------:R-:W-:Y:S02]  /*4c10*/  MOV R84, RZ ;  /* 0x000000ff00547202 */ /* 0x000fe40000000f00 */
[----:B------:R-:W-:Y:S01]  /*4c20*/  P2R R75, PR, RZ, 0x40 ;  /* 0x00000040ff4b7803 */ /* 0x000fe20000000000 */
[C---:B------:R-:W-:Y:S01]  /*4c30*/  @P5 IMAD R62, R166.reuse, 0x3100, R36 ;  /* 0x00003100a63e5824 */ /* 0x040fe200078e0224 */
[----:B------:R-:W-:Y:S01]  /*4c40*/  @P5 MOV R63, 0x4 ;  /* 0x00000004003f5802 */ /* 0x000fe20000000f00 */
[C---:B------:R-:W-:Y:S01]  /*4c50*/  @P5 IMAD R60, R166.reuse, 0x3100, R37 ;  /* 0x00003100a63c5824 */ /* 0x040fe200078e0225 */
[----:B------:R-:W-:Y:S01]  /*4c60*/  @P5 MOV R61, 0x4 ;  /* 0x00000004003d5802 */ /* 0x000fe20000000f00 */
[C---:B------:R-:W-:Y:S01]  /*4c70*/  @P5 IMAD R58, R166.reuse, 0x3100, R38 ;  /* 0x00003100a63a5824 */ /* 0x040fe200078e0226 */
[----:B------:R-:W-:Y:S01]  /*4c80*/  @P5 MOV R59, 0x4 ;  /* 0x00000004003b5802 */ /* 0x000fe20000000f00 */
[----:B0-----:R-:W-:Y:S01]  /*4c90*/  @P5 IMAD R56, R166, 0x3100, R39 ;  /* 0x00003100a6385824 */ /* 0x001fe200078e0227 */
[----:B------:R-:W-:Y:S01]  /*4ca0*/  @P5 MOV R57, 0x4 ;  /* 0x0000000400395802 */ /* 0x000fe20000000f00 */
[----:B------:R-:W-:Y:S01]  /*4cb0*/  @P5 IMAD.WIDE R62, R62, R63, c[0x0][0x160] ;  /* 0x000058003e3e5625 */ /* 0x000fe200078e023f */
[----:B------:R-:W-:-:S02]  /*4cc0*/  MOV R128, RZ ;  /* 0x000000ff00807202 */ /* 0x000fc40000000f00 */
[----:B------:R-:W-:Y:S01]  /*4cd0*/  ISETP.NE.AND P6, PT, R182, RZ, PT ;  /* 0x000000ffb600720c */ /* 0x000fe20003fc5270 */
[----:B------:R-:W-:Y:S01]  /*4ce0*/  @P5 IMAD.WIDE R60, R60, R61, c[0x0][0x160] ;  /* 0x000058003c3c5625 */ /* 0x000fe200078e023d */
[----:B------:R0:W3:Y:S01]  /*4cf0*/  @P5 LDG.E.CONSTANT R74, [R62.64] ;  /* 0x000000043e4a5981 */ /* 0x0000e2000c1e9900 */
[----:B------:R-:W-:Y:S02]  /*4d00*/  P2R R79, PR, RZ, 0x8 ;  /* 0x00000008ff4f7803 */ /* 0x000fe40000000000 */
[----:B------:R-:W-:Y:S01]  /*4d10*/  @P5 IMAD.WIDE R58, R58, R59, c[0x0][0x160] ;  /* 0x000058003a3a5625 */ /* 0x000fe200078e023b */
[----:B------:R1:W4:Y:S01]  /*4d20*/  @P5 LDG.E.CONSTANT R66, [R60.64] ;  /* 0x000000043c425981 */ /* 0x000322000c1e9900 */
[----:B------:R-:W-:Y:S02]  /*4d30*/  P2R R81, PR, RZ, 0x10 ;  /* 0x00000010ff517803 */ /* 0x000fe40000000000 */
[----:B------:R-:W-:Y:S01]  /*4d40*/  @P5 IMAD.WIDE R56, R56, R57, c[0x0][0x160] ;  /* 0x0000580038385625 */ /* 0x000fe200078e0239 */
[----:B------:R5:W2:Y:S01]  /*4d50*/  @P5 LDG.E.CONSTANT R70, [R58.64] ;  /* 0x000000043a465981 */ /* 0x000aa2000c1e9900 */
[----:B------:R-:W-:-:S03]  /*4d60*/  ISETP.NE.AND P3, PT, R181, RZ, PT ;  /* 0x000000ffb500720c */ /* 0x000fc60003f65270 */
[----:B------:R0:W2:Y:S01]  /*4d70*/  @P5 LDG.E.CONSTANT R72, [R56.64] ;  /* 0x0000000438485981 */ /* 0x0000a2000c1e9900 */
[----:B------:R-:W-:-:S13]  /*4d80*/  ISETP.GE.AND P5, PT, R23, 0x1, PT ;  /* 0x000000011700780c */ /* 0x000fda0003fa6270 */
[----:B------:R-:W-:Y:S01]  /*4d90*/  @P5 MOV R67, 0x4 ;  /* 0x0000000400435802 */ /* 0x000fe20000000f00 */
[C---:B------:R-:W-:Y:S01]  /*4da0*/  @P5 IMAD R64, R166.reuse, 0x3100, R48 ;  /* 0x00003100a6405824 */ /* 0x040fe200078e0230 */
[----:B-1----:R-:W-:Y:S01]  /*4db0*/  @P5 MOV R60, 0x4 ;  /* 0x00000004003c5802 */ /* 0x002fe20000000f00 */
[C---:B------:R-:W-:Y:S01]  /*4dc0*/  @P5 IMAD R65, R166.reuse, 0x3100, R49 ;  /* 0x00003100a6415824 */ /* 0x040fe200078e0231 */
[----:B-----5:R-:W-:Y:S01]  /*4dd0*/  @P5 MOV R59, 0x4 ;  /* 0x00000004003b5802 */ /* 0x020fe20000000f00 */
[C---:B------:R-:W-:Y:S01]  /*4de0*/  @P5 IMAD R58, R166.reuse, 0x3100, R50 ;  /* 0x00003100a63a5824 */ /* 0x040fe200078e0232 */
[----:B0-----:R-:W-:Y:S01]  /*4df0*/  @P5 MOV R57, 0x4 ;  /* 0x0000000400395802 */ /* 0x001fe20000000f00 */
[----:B------:R-:W-:Y:S02]  /*4e00*/  @P5 IMAD R56, R166, 0x3100, R51 ;  /* 0x00003100a6385824 */ /* 0x000fe400078e0233 */
[----:B------:R-:W-:-:S04]  /*4e10*/  @P5 IMAD.WIDE R62, R64, R67, c[0x0][0x160] ;  /* 0x00005800403e5625 */ /* 0x000fc800078e0243 */
[----:B------:R-:W-:Y:S01]  /*4e20*/  @P5 IMAD.WIDE R60, R65, R60, c[0x0][0x160] ;  /* 0x00005800413c5625 */ /* 0x000fe200078e023c */
[----:B------:R0:W5:Y:S03]  /*4e30*/  @P5 LDG.E.CONSTANT R82, [R62.64] ;  /* 0x000000043e525981 */ /* 0x000166000c1e9900 */
[----:B------:R-:W-:Y:S01]  /*4e40*/  @P5 IMAD.WIDE R58, R58, R59, c[0x0][0x160] ;  /* 0x000058003a3a5625 */ /* 0x000fe200078e023b */
[----:B------:R1:W2:Y:S03]  /*4e50*/  @P5 LDG.E.CONSTANT R76, [R60.64] ;  /* 0x000000043c4c5981 */ /* 0x0002a6000c1e9900 */
[----:B------:R-:W-:Y:S01]  /*4e60*/  @P5 IMAD.WIDE R56, R56, R57, c[0x0][0x160] ;  /* 0x0000580038385625 */ /* 0x000fe200078e0239 */
[----:B------:R0:W2:Y:S04]  /*4e70*/  @P5 LDG.E.CONSTANT R80, [R58.64] ;  /* 0x000000043a505981 */ /* 0x0000a8000c1e9900 */
[----:B------:R0:W2:Y:S01]  /*4e80*/  @P5 LDG.E.CONSTANT R78, [R56.64] ;  /* 0x00000004384e5981 */ /* 0x0000a2000c1e9900 */
[----:B------:R-:W-:-:S13]  /*4e90*/  ISETP.GE.AND P5, PT, R25, 0x1, PT ;  /* 0x000000011900780c */ /* 0x000fda0003fa6270 */
[----:B------:R-:W-:Y:S01]  /*4ea0*/  @P5 MOV R67, 0x4 ;  /* 0x0000000400435802 */ /* 0x000fe20000000f00 */
[C---:B------:R-:W-:Y:S01]  /*4eb0*/  @P5 IMAD R64, R166.reuse, 0x3100, R96 ;  /* 0x00003100a6405824 */ /* 0x040fe200078e0260 */
[----:B-1----:R-:W-:Y:S01]  /*4ec0*/  @P5 MOV R60, 0x4 ;  /* 0x00000004003c5802 */ /* 0x002fe20000000f00 */
[C---:B------:R-:W-:Y:S01]  /*4ed0*/  @P5 IMAD R65, R166.reuse, 0x3100, R97 ;  /* 0x00003100a6415824 */ /* 0x040fe200078e0261 */
[----:B0-----:R-:W-:Y:S01]  /*4ee0*/  @P5 MOV R59, 0x4 ;  /* 0x00000004003b5802 */ /* 0x001fe20000000f00 */
[C---:B------:R-:W-:Y:S01]  /*4ef0*/  @P5 IMAD R58, R166.reuse, 0x3100, R98 ;  /* 0x00003100a63a5824 */ /* 0x040fe200078e0262 */
[----:B------:R-:W-:Y:S01]  /*4f00*/  @P5 MOV R57, 0x4 ;  /* 0x0000000400395802 */ /* 0x000fe20000000f00 */
[----:B------:R-:W-:Y:S02]  /*4f10*/  @P5 IMAD R56, R166, 0x3100, R99 ;  /* 0x00003100a6385824 */ /* 0x000fe400078e0263 */
[----:B------:R-:W-:-:S04]  /*4f20*/  @P5 IMAD.WIDE R62, R64, R67, c[0x0][0x160] ;  /* 0x00005800403e5625 */ /* 0x000fc800078e0243 */
[----:B------:R-:W-:Y:S01]  /*4f30*/  @P5 IMAD.WIDE R60, R65, R60, c[0x0][0x160] ;  /* 0x00005800413c5625 */ /* 0x000fe200078e023c */
[----:B------:R0:W2:Y:S03]  /*4f40*/  @P5 LDG.E.CONSTANT R86, [R62.64] ;  /* 0x000000043e565981 */ /* 0x0000a6000c1e9900 */
[----:B------:R-:W-:Y:S01]  /*4f50*/  @P5 IMAD.WIDE R58, R58, R59, c[0x0][0x160] ;  /* 0x000058003a3a5625 */ /* 0x000fe200078e023b */
[----:B------:R1:W2:Y:S03]  /*4f60*/  @P5 LDG.E.CONSTANT R90, [R60.64] ;  /* 0x000000043c5a5981 */ /* 0x0002a6000c1e9900 */
[----:B------:R-:W-:Y:S01]  /*4f70*/  @P5 IMAD.WIDE R56, R56, R57, c[0x0][0x160] ;  /* 0x0000580038385625 */ /* 0x000fe200078e0239 */
[----:B------:R0:W2:Y:S04]  /*4f80*/  @P5 LDG.E.CONSTANT R88, [R58.64] ;  /* 0x000000043a585981 */ /* 0x0000a8000c1e9900 */
[----:B------:R1:W2:Y:S01]  /*4f90*/  @P5 LDG.E.CONSTANT R84, [R56.64] ;  /* 0x0000000438545981 */ /* 0x0002a2000c1e9900 */
[----:B------:R-:W-:-:S02]  /*4fa0*/  ISETP.NE.AND P5, PT, R183, RZ, PT ;  /* 0x000000ffb700720c */ /* 0x000fc40003fa5270 */
[----:B0-----:R-:W-:Y:S01]  /*4fb0*/  @P4 MOV R59, 0x4 ;  /* 0x00000004003b4802 */ /* 0x001fe20000000f00 */
[----:B------:R-:W-:-:S04]  /*4fc0*/  @P4 IMAD R58, R166, 0x3100, R32 ;  /* 0x00003100a63a4824 */ /* 0x000fc800078e0220 */
[----:B------:R-:W-:Y:S01]  /*4fd0*/  @P4 IMAD.WIDE R58, R58, R59, c[0x0][0x160] ;  /* 0x000058003a3a4625 */ /* 0x000fe200078e023b */
[----:B------:R-:W-:-:S05]  /*4fe0*/  @P2 MOV R65, 0x4 ;  /* 0x0000000400412802 */ /* 0x000fca0000000f00 */
[----:B------:R-:W-:Y:S01]  /*4ff0*/  @!P5 MOV R134, 0x4 ;  /* 0x000000040086d802 */ /* 0x000fe20000000f00 */
[C---:B------:R-:W-:Y:S01]  /*5000*/  @!P5 IMAD R67, R166.reuse, 0x3100, R108 ;  /* 0x00003100a643d824 */ /* 0x040fe200078e026c */
[----:B------:R0:W2:Y:S01]  /*5010*/  @P4 LDG.E.CONSTANT R128, [R58.64] ;  /* 0x000000043a804981 */ /* 0x0000a2000c1e9900 */
[----:B------:R-:W-:Y:S01]  /*5020*/  @P2 IMAD R64, R166, 0x3100, R27 ;  /* 0x00003100a6402824 */ /* 0x000fe200078e021b */
[----:B------:R-:W-:Y:S01]  /*5030*/  ISETP.NE.AND P4, PT, R180, RZ, PT ;  /* 0x000000ffb400720c */ /* 0x000fe20003f85270 */
[----:B------:R-:W-:Y:S01]  /*5040*/  @!P5 IMAD.WIDE R62, R67, R134, c[0x0][0x160] ;  /* 0x00005800433ed625 */ /* 0x000fe200078e0286 */
[----:B------:R-:W-:Y:S02]  /*5050*/  MOV R126, RZ ;  /* 0x000000ff007e7202 */ /* 0x000fe40000000f00 */
[----:B------:R-:W-:Y:S01]  /*5060*/  MOV R124, RZ ;  /* 0x000000ff007c7202 */ /* 0x000fe20000000f00 */
[----:B------:R-:W-:Y:S01]  /*5070*/  @P2 IMAD.WIDE R64, R64, R65, c[0x0][0x160] ;  /* 0x0000580040402625 */ /* 0x000fe200078e0241 */
[----:B------:R-:W-:-:S02]  /*5080*/  @!P6 MOV R136, 0x4 ;  /* 0x000000040088e802 */ /* 0x000fc40000000f00 */
[----:B------:R0:W2:Y:S01]  /*5090*/  @!P5 LDG.E.CONSTANT R126, [R62.64] ;  /* 0x000000043e7ed981 */ /* 0x0000a2000c1e9900 */
[C---:B------:R-:W-:Y:S01]  /*50a0*/  @!P6 IMAD R69, R166.reuse, 0x3100, R117 ;  /* 0x00003100a645e824 */ /* 0x040fe200078e0275 */
[----:B------:R-:W-:Y:S02]  /*50b0*/  P2R R83, PR, RZ, 0x4 ;  /* 0x00000004ff537803 */ /* 0x000fe40000000000 */
[----:B------:R0:W2:Y:S01]  /*50c0*/  @P2 LDG.E.CONSTANT R124, [R64.64] ;  /* 0x00000004407c2981 */ /* 0x0000a2000c1e9900 */
[----:B------:R-:W-:Y:S02]  /*50d0*/  ISETP.NE.AND P5, PT, R179, RZ, PT ;  /* 0x000000ffb300720c */ /* 0x000fe40003fa5270 */
[----:B------:R-:W-:Y:S01]  /*50e0*/  ISETP.NE.AND P2, PT, R173, RZ, PT ;  /* 0x000000ffad00720c */ /* 0x000fe20003f45270 */
[----:B-1----:R-:W-:Y:S01]  /*50f0*/  @!P6 IMAD.WIDE R60, R69, R136, c[0x0][0x160] ;  /* 0x00005800453ce625 */ /* 0x002fe200078e0288 */
[----:B------:R-:W-:Y:S02]  /*5100*/  MOV R130, RZ ;  /* 0x000000ff00827202 */ /* 0x000fe40000000f00 */
[----:B------:R-:W-:Y:S01]  /*5110*/  P2R R73, PR, RZ, 0x20 ;  /* 0x00000020ff497803 */ /* 0x000fe20000000000 */
[C---:B------:R-:W-:Y:S01]  /*5120*/  @!P3 IMAD R56, R166.reuse, 0x3100, R112 ;  /* 0x00003100a638b824 */ /* 0x040fe200078e0270 */
[----:B------:R-:W-:Y:S01]  /*5130*/  @!P3 MOV R57, 0x4 ;  /* 0x000000040039b802 */ /* 0x000fe20000000f00 */
[----:B------:R-:W-:Y:S01]  /*5140*/  @!P4 IMAD R71, R166, 0x3100, R116 ;  /* 0x00003100a647c824 */ /* 0x000fe200078e0274 */
[----:B------:R-:W-:Y:S01]  /*5150*/  ISETP.NE.AND P5, PT, R174, RZ, PT ;  /* 0x000000ffae00720c */ /* 0x000fe20003fa5270 */
[----:B------:R1:W2:Y:S01]  /*5160*/  @!P6 LDG.E.CONSTANT R130, [R60.64] ;  /* 0x000000043c82e981 */ /* 0x0002a2000c1e9900 */
[----:B------:R-:W-:Y:S01]  /*5170*/  @!P4 MOV R148, 0x4 ;  /* 0x000000040094c802 */ /* 0x000fe20000000f00 */
[----:B------:R-:W-:Y:S01]  /*5180*/  @!P3 IMAD.WIDE R56, R56, R57, c[0x0][0x160] ;  /* 0x000058003838b625 */ /* 0x000fe200078e0239 */
[----:B------:R-:W-:-:S02]  /*5190*/  MOV R132, RZ ;  /* 0x000000ff00847202 */ /* 0x000fc40000000f00 */
[----:B------:R-:W-:Y:S01]  /*51a0*/  MOV R134, RZ ;  /* 0x000000ff00867202 */ /* 0x000fe20000000f00 */
[----:B0-----:R-:W-:Y:S01]  /*51b0*/  @P2 IMAD R58, R166, 0x3100, R52 ;  /* 0x00003100a63a2824 */ /* 0x001fe200078e0234 */
[----:B------:R-:W-:Y:S02]  /*51c0*/  @P2 MOV R59, 0x4 ;  /* 0x00000004003b2802 */ /* 0x000fe40000000f00 */
[----:B------:R0:W2:Y:S01]  /*51d0*/  @!P3 LDG.E.CONSTANT R132, [R56.64] ;  /* 0x000000043884b981 */ /* 0x0000a2000c1e9900 */
[----:B-1----:R-:W-:Y:S01]  /*51e0*/  @!P4 IMAD.WIDE R60, R71, R148, c[0x0][0x160] ;  /* 0x00005800473cc625 */ /* 0x002fe200078e0294 */
[----:B------:R-:W-:-:S04]  /*51f0*/  ISETP.NE.AND P3, PT, R178, RZ, PT ;  /* 0x000000ffb200720c */ /* 0x000fc80003f65270 */
[----:B------:R1:W2:Y:S01]  /*5200*/  @!P4 LDG.E.CONSTANT R134, [R60.64] ;  /* 0x000000043c86c981 */ /* 0x0002a2000c1e9900 */
[----:B------:R-:W-:Y:S01]  /*5210*/  ISETP.NE.AND P4, PT, R81, RZ, PT ;  /* 0x000000ff5100720c */ /* 0x000fe20003f85270 */
[C---:B------:R-:W-:Y:S01]  /*5220*/  @P5 IMAD R67, R166.reuse, 0x3100, R40 ;  /* 0x00003100a6435824 */ /* 0x040fe200078e0228 */
[----:B------:R-:W-:Y:S01]  /*5230*/  @P5 MOV R144, 0x4 ;  /* 0x0000000400905802 */ /* 0x000fe20000000f00 */
[----:B0-----:R-:W-:Y:S01]  /*5240*/  @P1 IMAD R56, R166, 0x3100, R92 ;  /* 0x00003100a6381824 */ /* 0x001fe200078e025c */
[----:B------:R-:W-:Y:S01]  /*5250*/  MOV R140, RZ ;  /* 0x000000ff008c7202 */ /* 0x000fe20000000f00 */
[----:B------:R-:W-:Y:S01]  /*5260*/  @P2 IMAD.WIDE R58, R58, R59, c[0x0][0x160] ;  /* 0x000058003a3a2625 */ /* 0x000fe200078e023b */
[----:B------:R-:W-:Y:S02]  /*5270*/  @P1 MOV R57, 0x4 ;  /* 0x0000000400391802 */ /* 0x000fe40000000f00 */
[----:B------:R-:W-:Y:S01]  /*5280*/  ISETP.NE.AND P6, PT, R176, RZ, PT ;  /* 0x000000ffb000720c */ /* 0x000fe20003fc5270 */
[----:B------:R-:W-:Y:S01]  /*5290*/  @P5 IMAD.WIDE R64, R67, R144, c[0x0][0x160] ;  /* 0x0000580043405625 */ /* 0x000fe200078e0290 */
[----:B------:R-:W-:Y:S01]  /*52a0*/  MOV R142, RZ ;  /* 0x000000ff008e7202 */ /* 0x000fe20000000f00 */
[----:B------:R0:W2:Y:S01]  /*52b0*/  @P2 LDG.E.CONSTANT R140, [R58.64] ;  /* 0x000000043a8c2981 */ /* 0x0000a2000c1e9900 */
[----:B------:R-:W-:Y:S01]  /*52c0*/  MOV R136, RZ ;  /* 0x000000ff00887202 */ /* 0x000fe20000000f00 */
[----:B------:R-:W-:Y:S01]  /*52d0*/  @P1 IMAD.WIDE R56, R56, R57, c[0x0][0x160] ;  /* 0x0000580038381625 */ /* 0x000fe200078e0239 */
[----:B------:R-:W-:-:S02]  /*52e0*/  ISETP.NE.AND P2, PT, R83, RZ, PT ;  /* 0x000000ff5300720c */ /* 0x000fc40003f45270 */
[----:B------:R-:W-:Y:S01]  /*52f0*/  @P0 MOV R146, 0x4 ;  /* 0x0000000400920802 */ /* 0x000fe20000000f00 */
[C---:B------:R-:W-:Y:S01]  /*5300*/  @P0 IMAD R69, R166.reuse, 0x3100, R44 ;  /* 0x00003100a6450824 */ /* 0x040fe200078e022c */
[----:B------:R1:W2:Y:S01]  /*5310*/  @P5 LDG.E.CONSTANT R142, [R64.64] ;  /* 0x00000004408e5981 */ /* 0x0002a2000c1e9900 */
[----:B------:R-:W-:Y:S02]  /*5320*/  ISETP.NE.AND P5, PT, R73, RZ, PT ;  /* 0x000000ff4900720c */ /* 0x000fe40003fa5270 */
[----:B0-----:R-:W-:Y:S01]  /*5330*/  @!P3 MOV R59, 0x4 ;  /* 0x00000004003bb802 */ /* 0x001fe20000000f00 */
[----:B------:R0:W2:Y:S01]  /*5340*/  @P1 LDG.E.CONSTANT R136, [R56.64] ;  /* 0x0000000438881981 */ /* 0x0000a2000c1e9900 */
[----:B------:R-:W-:Y:S01]  /*5350*/  @!P3 IMAD R58, R166, 0x3100, R119 ;  /* 0x00003100a63ab824 */ /* 0x000fe200078e0277 */
[----:B------:R-:W-:Y:S01]  /*5360*/  MOV R144, RZ ;  /* 0x000000ff00907202 */ /* 0x000fe20000000f00 */
[----:B------:R-:W-:Y:S01]  /*5370*/  @P0 IMAD.WIDE R62, R69, R146, c[0x0][0x160] ;  /* 0x00005800453e0625 */ /* 0x000fe200078e0292 */
[----:B------:R-:W-:-:S02]  /*5380*/  MOV R146, RZ ;  /* 0x000000ff00927202 */ /* 0x000fc40000000f00 */
[----:B0-----:R-:W-:Y:S01]  /*5390*/  @P4 MOV R57, 0x4 ;  /* 0x0000000400394802 */ /* 0x001fe20000000f00 */
[----:B------:R-:W-:Y:S01]  /*53a0*/  @P4 IMAD R56, R166, 0x3100, R33 ;  /* 0x00003100a6384824 */ /* 0x000fe200078e0221 */
[----:B------:R-:W-:Y:S01]  /*53b0*/  @P6 MOV R158, 0x4 ;  /* 0x00000004009e6802 */ /* 0x000fe20000000f00 */
[----:B------:R-:W-:Y:S01]  /*53c0*/  @!P3 IMAD.WIDE R58, R58, R59, c[0x0][0x160] ;  /* 0x000058003a3ab625 */ /* 0x000fe200078e023b */
[----:B------:R-:W-:-:S03]  /*53d0*/  MOV R138, RZ ;  /* 0x000000ff008a7202 */ /* 0x000fc60000000f00 */
[----:B------:R-:W-:Y:S01]  /*53e0*/  @P4 IMAD.WIDE R56, R56, R57, c[0x0][0x160] ;  /* 0x0000580038384625 */ /* 0x000fe200078e0239 */
[----:B------:R-:W-:Y:S01]  /*53f0*/  @P2 MOV R156, 0x4 ;  /* 0x00000004009c2802 */ /* 0x000fe20000000f00 */
[----:B------:R0:W3:Y:S02]  /*5400*/  @!P3 LDG.E.CONSTANT R146, [R58.64] ;  /* 0x000000043a92b981 */ /* 0x0000e4000c1e9900 */
[C---:B------:R-:W-:Y:S01]  /*5410*/  @P6 IMAD R71, R166.reuse, 0x3100, R29 ;  /* 0x00003100a6476824 */ /* 0x040fe200078e021d */
[----:B------:R-:W-:Y:S01]  /*5420*/  MOV R148, RZ ;  /* 0x000000ff00947202 */ /* 0x000fe20000000f00 */
[C---:B------:R-:W-:Y:S01]  /*5430*/  @P2 IMAD R69, R166.reuse, 0x3100, R100 ;  /* 0x00003100a6452824 */ /* 0x040fe200078e0264 */
[----:B------:R0:W3:Y:S01]  /*5440*/  @P4 LDG.E.CONSTANT R144, [R56.64] ;  /* 0x0000000438904981 */ /* 0x0000e2000c1e9900 */
[----:B-1----:R-:W-:Y:S01]  /*5450*/  @P6 IMAD.WIDE R60, R71, R158, c[0x0][0x160] ;  /* 0x00005800473c6625 */ /* 0x002fe200078e029e */
[----:B------:R-:W-:Y:S02]  /*5460*/  ISETP.NE.AND P3, PT, R79, RZ, PT ;  /* 0x000000ff4f00720c */ /* 0x000fe40003f65270 */
[----:B------:R-:W-:Y:S01]  /*5470*/  ISETP.NE.AND P4, PT, R77, RZ, PT ;  /* 0x000000ff4d00720c */ /* 0x000fe20003f85270 */
[C---:B------:R-:W-:Y:S01]  /*5480*/  @P0 IMAD R71, R166.reuse, 0x3100, R45 ;  /* 0x00003100a6470824 */ /* 0x040fe200078e022d */
[----:B------:R-:W-:Y:S01]  /*5490*/  @P0 MOV R194, 0x4 ;  /* 0x0000000400c20802 */ /* 0x000fe20000000f00 */
[----:B------:R1:W4:Y:S01]  /*54a0*/  @P0 LDG.E.CONSTANT R138, [R62.64] ;  /* 0x000000043e8a0981 */ /* 0x000322000c1e9900 */
[----:B------:R-:W-:Y:S01]  /*54b0*/  @!P5 MOV R154, 0x4 ;  /* 0x00000004009ad802 */ /* 0x000fe20000000f00 */
[----:B------:R-:W-:Y:S01]  /*54c0*/  @!P5 IMAD R67, R166, 0x3100, R169 ;  /* 0x00003100a643d824 */ /* 0x000fe200078e02a9 */
[----:B------:R-:W-:Y:S01]  /*54d0*/  MOV R150, RZ ;  /* 0x000000ff00967202 */ /* 0x000fe20000000f00 */
[----:B------:R0:W4:Y:S01]  /*54e0*/  @P6 LDG.E.CONSTANT R148, [R60.64] ;  /* 0x000000043c946981 */ /* 0x000122000c1e9900 */
[----:B------:R-:W-:Y:S01]  /*54f0*/  MOV R160, RZ ;  /* 0x000000ff00a07202 */ /* 0x000fe20000000f00 */
[----:B------:R-:W-:Y:S01]  /*5500*/  @!P5 IMAD.WIDE R64, R67, R154, c[0x0][0x160] ;  /* 0x000058004340d625 */ /* 0x000fe200078e029a */
[----:B------:R-:W-:-:S03]  /*5510*/  MOV R152, RZ ;  /* 0x000000ff00987202 */ /* 0x000fc60000000f00 */
[----:B-1----:R-:W-:Y:S01]  /*5520*/  @P2 IMAD.WIDE R62, R69, R156, c[0x0][0x160] ;  /* 0x00005800453e2625 */ /* 0x002fe200078e029c */
[----:B------:R-:W-:Y:S02]  /*5530*/  P2R R73, PR, RZ, 0x4 ;  /* 0x00000004ff497803 */ /* 0x000fe40000000000 */
[----:B------:R-:W-:Y:S01]  /*5540*/  P2R R77, PR, RZ, 0x1 ;  /* 0x00000001ff4d7803 */ /* 0x000fe20000000000 */
[----:B0-----:R-:W-:Y:S01]  /*5550*/  @P0 IMAD.WIDE R60, R71, R194, c[0x0][0x160] ;  /* 0x00005800473c0625 */ /* 0x001fe200078e02c2 */
[----:B------:R0:W5:Y:S01]  /*5560*/  @P2 LDG.E.CONSTANT R150, [R62.64] ;  /* 0x000000043e962981 */ /* 0x000162000c1e9900 */
[----:B------:R-:W-:-:S03]  /*5570*/  ISETP.NE.AND P2, PT, R193, RZ, PT ;  /* 0x000000ffc100720c */ /* 0x000fc60003f45270 */
[----:B------:R1:W5:Y:S01]  /*5580*/  @P0 LDG.E.CONSTANT R160, [R60.64] ;  /* 0x000000043ca00981 */ /* 0x000362000c1e9900 */
[----:B------:R-:W-:Y:S01]  /*5590*/  ISETP.NE.AND P0, PT, R176, RZ, PT ;  /* 0x000000ffb000720c */ /* 0x000fe20003f05270 */
[----:B------:R-:W-:Y:S01]  /*55a0*/  @P3 IMAD R67, R166, 0x3100, R109 ;  /* 0x00003100a6433824 */ /* 0x000fe200078e026d */
[----:B------:R-:W-:Y:S01]  /*55b0*/  @P3 MOV R164, 0x4 ;  /* 0x0000000400a43802 */ /* 0x000fe20000000f00 */
[----:B------:R0:W5:Y:S01]  /*55c0*/  @!P5 LDG.E.CONSTANT R152, [R64.64] ;  /* 0x000000044098d981 */ /* 0x000162000c1e9900 */
[----:B------:R-:W-:Y:S01]  /*55d0*/  ISETP.NE.AND P5, PT, R192, RZ, PT ;  /* 0x000000ffc000720c */ /* 0x000fe20003fa5270 */
[----:B------:R-:W-:Y:S01]  /*55e0*/  @P4 IMAD R58, R166, 0x3100, R113 ;  /* 0x00003100a63a4824 */ /* 0x000fe200078e0271 */
[----:B------:R-:W-:Y:S02]  /*55f0*/  @P4 MOV R59, 0x4 ;  /* 0x00000004003b4802 */ /* 0x000fe40000000f00 */
[----:B------:R-:W-:Y:S02]  /*5600*/  MOV R154, RZ ;  /* 0x000000ff009a7202 */ /* 0x000fe40000000f00 */
[----:B------:R-:W-:Y:S01]  /*5610*/  MOV R158, RZ ;  /* 0x000000ff009e7202 */ /* 0x000fe20000000f00 */
[----:B------:R-:W-:-:S04]  /*5620*/  @P4 IMAD.WIDE R58, R58, R59, c[0x0][0x160] ;  /* 0x000058003a3a4625 */ /* 0x000fc800078e023b */
[----:B0-----:R-:W-:Y:S01]  /*5630*/  @P3 IMAD.WIDE R64, R67, R164, c[0x0][0x160] ;  /* 0x0000580043403625 */ /* 0x001fe200078e02a4 */
[----:B------:R-:W-:Y:S01]  /*5640*/  ISETP.NE.AND P6, PT, R75, RZ, PT ;  /* 0x000000ff4b00720c */ /* 0x000fe20003fc5270 */
[----:B------:R0:W5:Y:S01]  /*5650*/  @P4 LDG.E.CONSTANT R158, [R58.64] ;  /* 0x000000043a9e4981 */ /* 0x000162000c1e9900 */
[----:B------:R-:W-:Y:S01]  /*5660*/  @!P2 MOV R170, 0x4 ;  /* 0x0000000400aaa802 */ /* 0x000fe20000000f00 */
[C---:B------:R-:W-:Y:S01]  /*5670*/  @!P2 IMAD R69, R166.reuse, 0x3100, R41 ;  /* 0x00003100a645a824 */ /* 0x040fe200078e0229 */
[----:B------:R-:W-:Y:S01]  /*5680*/  P2R R79, PR, RZ, 0x8 ;  /* 0x00000008ff4f7803 */ /* 0x000fe20000000000 */
[----:B------:R1:W5:Y:S01]  /*5690*/  @P3 LDG.E.CONSTANT R154, [R64.64] ;  /* 0x00000004409a3981 */ /* 0x000362000c1e9900 */
[----:B------:R-:W-:Y:S02]  /*56a0*/  P2R R75, PR, RZ, 0x10 ;  /* 0x00000010ff4b7803 */ /* 0x000fe40000000000 */
[----:B------:R-:W-:Y:S02]  /*56b0*/  ISETP.NE.AND P3, PT, R177, RZ, PT ;  /* 0x000000ffb100720c */ /* 0x000fe40003f65270 */
[----:B------:R-:W-:Y:S01]  /*56c0*/  ISETP.NE.AND P4, PT, R191, RZ, PT ;  /* 0x000000ffbf00720c */ /* 0x000fe20003f85270 */
[C---:B0-----:R-:W-:Y:S01]  /*56d0*/  @P0 IMAD R58, R166.reuse, 0x3100, R30 ;  /* 0x00003100a63a0824 */ /* 0x041fe200078e021e */
[----:B------:R-:W-:Y:S01]  /*56e0*/  @P0 MOV R59, 0x4 ;  /* 0x00000004003b0802 */ /* 0x000fe20000000f00 */
[----:B------:R-:W-:Y:S01]  /*56f0*/  @!P5 IMAD R56, R166, 0x3100, R53 ;  /* 0x00003100a638d824 */ /* 0x000fe200078e0235 */
[----:B------:R-:W-:Y:S01]  /*5700*/  @!P5 MOV R57, 0x4 ;  /* 0x000000040039d802 */ /* 0x000fe20000000f00 */
[----:B------:R-:W-:Y:S01]  /*5710*/  @!P2 IMAD.WIDE R62, R69, R170, c[0x0][0x160] ;  /* 0x00005800453ea625 */ /* 0x000fe200078e02aa */
[----:B------:R-:W-:-:S02]  /*5720*/  MOV R162, RZ ;  /* 0x000000ff00a27202 */ /* 0x000fc40000000f00 */
[----:B------:R-:W-:Y:S01]  /*5730*/  MOV R170, RZ ;  /* 0x000000ff00aa7202 */ /* 0x000fe20000000f00 */
[----:B------:R-:W-:Y:S01]  /*5740*/  @P0 IMAD.WIDE R58, R58, R59, c[0x0][0x160] ;  /* 0x000058003a3a0625 */ /* 0x000fe200078e023b */
[----:B------:R-:W-:Y:S02]  /*5750*/  MOV R156, RZ ;  /* 0x000000ff009c7202 */ /* 0x000fe40000000f00 */
[----:B------:R0:W5:Y:S01]  /*5760*/  @!P2 LDG.E.CONSTANT R162, [R62.64] ;  /* 0x000000043ea2a981 */ /* 0x000162000c1e9900 */
[----:B------:R-:W-:Y:S01]  /*5770*/  @!P5 IMAD.WIDE R56, R56, R57, c[0x0][0x160] ;  /* 0x000058003838d625 */ /* 0x000fe200078e0239 */
[----:B------:R-:W-:Y:S02]  /*5780*/  ISETP.NE.AND P2, PT, R190, RZ, PT ;  /* 0x000000ffbe00720c */ /* 0x000fe40003f45270 */
[----:B------:R0:W5:Y:S01]  /*5790*/  @P0 LDG.E.CONSTANT R170, [R58.64] ;  /* 0x000000043aaa0981 */ /* 0x000162000c1e9900 */
[----:B------:R-:W-:Y:S01]  /*57a0*/  ISETP.NE.AND P0, PT, R77, RZ, PT ;  /* 0x000000ff4d00720c */ /* 0x000fe20003f05270 */
[----:B------:R-:W-:Y:S01]  /*57b0*/  @!P4 IMAD R71, R166, 0x3100, R101 ;  /* 0x00003100a647c824 */ /* 0x000fe200078e0265 */
[----:B------:R-:W-:Y:S01]  /*57c0*/  @!P4 MOV R204, 0x4 ;  /* 0x0000000400ccc802 */ /* 0x000fe20000000f00 */
[----:B------:R0:W5:Y:S01]  /*57d0*/  @!P5 LDG.E.CONSTANT R156, [R56.64] ;  /* 0x00000004389cd981 */ /* 0x000162000c1e9900 */
[----:B------:R-:W-:-:S02]  /*57e0*/  MOV R194, RZ ;  /* 0x000000ff00c27202 */ /* 0x000fc40000000f00 */
[----:B------:R-:W-:Y:S01]  /*57f0*/  MOV R164, RZ ;  /* 0x000000ff00a47202 */ /* 0x000fe20000000f00 */
[----:B-1----:R-:W-:Y:S01]  /*5800*/  @!P4 IMAD.WIDE R60, R71, R204, c[0x0][0x160] ;  /* 0x00005800473cc625 */ /* 0x002fe200078e02cc */
[----:B------:R-:W-:Y:S02]  /*5810*/  @P1 MOV R200, 0x4 ;  /* 0x0000000400c81802 */ /* 0x000fe40000000f00 */
[----:B0-----:R-:W-:Y:S01]  /*5820*/  @!P3 MOV R57, 0x4 ;  /* 0x000000040039b802 */ /* 0x001fe20000000f00 */
[C---:B------:R-:W-:Y:S02]  /*5830*/  @!P3 IMAD R56, R166.reuse, 0x3100, R120 ;  /* 0x00003100a638b824 */ /* 0x040fe400078e0278 */
[----:B------:R-:W-:Y:S01]  /*5840*/  @P1 IMAD R67, R166, 0x3100, R93 ;  /* 0x00003100a6431824 */ /* 0x000fe200078e025d */
[----:B------:R-:W-:Y:S01]  /*5850*/  MOV R198, RZ ;  /* 0x000000ff00c67202 */ /* 0x000fe20000000f00 */
[----:B------:R-:W-:Y:S01]  /*5860*/  @!P3 IMAD.WIDE R56, R56, R57, c[0x0][0x160] ;  /* 0x000058003838b625 */ /* 0x000fe200078e0239 */
[----:B------:R-:W-:Y:S01]  /*5870*/  @P6 MOV R202, 0x4 ;  /* 0x0000000400ca6802 */ /* 0x000fe20000000f00 */
[----:B------:R0:W5:Y:S01]  /*5880*/  @!P4 LDG.E.CONSTANT R194, [R60.64] ;  /* 0x000000043cc2c981 */ /* 0x000162000c1e9900 */
[----:B------:R-:W-:Y:S01]  /*5890*/  ISETP.NE.AND P5, PT, R189, RZ, PT ;  /* 0x000000ffbd00720c */ /* 0x000fe20003fa5270 */
[----:B------:R-:W-:Y:S01]  /*58a0*/  @P6 IMAD R69, R166, 0x3100, R121 ;  /* 0x00003100a6456824 */ /* 0x000fe200078e0279 */
[----:B------:R-:W-:Y:S01]  /*58b0*/  ISETP.NE.AND P4, PT, R75, RZ, PT ;  /* 0x000000ff4b00720c */ /* 0x000fe20003f85270 */
[----:B------:R-:W-:Y:S01]  /*58c0*/  @P1 IMAD.WIDE R64, R67, R200, c[0x0][0x160] ;  /* 0x0000580043401625 */ /* 0x000fe200078e02c8 */
[----:B------:R1:W5:Y:S01]  /*58d0*/  @!P3 LDG.E.CONSTANT R164, [R56.64] ;  /* 0x0000000438a4b981 */ /* 0x000362000c1e9900 */
[----:B------:R-:W-:-:S02]  /*58e0*/  ISETP.NE.AND P3, PT, R79, RZ, PT ;  /* 0x000000ff4f00720c */ /* 0x000fc40003f65270 */
[----:B------:R-:W-:Y:S01]  /*58f0*/  @!P2 MOV R210, 0x4 ;  /* 0x0000000400d2a802 */ /* 0x000fe20000000f00 */
[C---:B------:R-:W-:Y:S01]  /*5900*/  @!P2 IMAD R67, R166.reuse, 0x3100, R34 ;  /* 0x00003100a643a824 */ /* 0x040fe200078e0222 */
[----:B------:R-:W-:Y:S01]  /*5910*/  @P0 MOV R59, 0x4 ;  /* 0x00000004003b0802 */ /* 0x000fe20000000f00 */
[----:B------:R-:W-:Y:S01]  /*5920*/  @P0 IMAD R58, R166, 0x3100, R46 ;  /* 0x00003100a63a0824 */ /* 0x000fe200078e022e */
[----:B------:R0:W5:Y:S01]  /*5930*/  @P1 LDG.E.CONSTANT R198, [R64.64] ;  /* 0x0000000440c61981 */ /* 0x000162000c1e9900 */
[----:B------:R-:W-:Y:S01]  /*5940*/  @P6 IMAD.WIDE R62, R69, R202, c[0x0][0x160] ;  /* 0x00005800453e6625 */ /* 0x000fe200078e02ca */
[----:B------:R-:W-:Y:S02]  /*5950*/  MOV R208, RZ ;  /* 0x000000ff00d07202 */ /* 0x000fe40000000f00 */
[----:B------:R-:W-:Y:S01]  /*5960*/  MOV R202, RZ ;  /* 0x000000ff00ca7202 */ /* 0x000fe20000000f00 */
[----:B------:R-:W-:-:S04]  /*5970*/  @P0 IMAD.WIDE R58, R58, R59, c[0x0][0x160] ;  /* 0x000058003a3a0625 */ /* 0x000fc800078e023b */
[----:B0-----:R-:W-:Y:S01]  /*5980*/  @!P2 IMAD.WIDE R64, R67, R210, c[0x0][0x160] ;  /* 0x000058004340a625 */ /* 0x001fe200078e02d2 */
[----:B------:R0:W5:Y:S01]  /*5990*/  @P0 LDG.E.CONSTANT R202, [R58.64] ;  /* 0x000000043aca0981 */ /* 0x000162000c1e9900 */
[----:B------:R-:W-:Y:S02]  /*59a0*/  P2R R75, PR, RZ, 0x1 ;  /* 0x00000001ff4b7803 */ /* 0x000fe40000000000 */
[----:B------:R-:W-:Y:S01]  /*59b0*/  MOV R196, RZ ;  /* 0x000000ff00c47202 */ /* 0x000fe20000000f00 */
[----:B------:R0:W5:Y:S01]  /*59c0*/  @!P2 LDG.E.CONSTANT R208, [R64.64] ;  /* 0x0000000440d0a981 */ /* 0x000162000c1e9900 */
[----:B------:R-:W-:Y:S02]  /*59d0*/  ISETP.NE.AND P2, PT, R187, RZ, PT ;  /* 0x000000ffbb00720c */ /* 0x000fe40003f45270 */
[----:B------:R-:W-:Y:S01]  /*59e0*/  ISETP.NE.AND P0, PT, R188, RZ, PT ;  /* 0x000000ffbc00720c */ /* 0x000fe20003f05270 */
[C---:B------:R-:W-:Y:S01]  /*59f0*/  @!P5 IMAD R71, R166.reuse, 0x3100, R42 ;  /* 0x00003100a647d824 */ /* 0x040fe200078e022a */
[----:B------:R-:W-:Y:S01]  /*5a00*/  @!P5 MOV R214, 0x4 ;  /* 0x0000000400d6d802 */ /* 0x000fe20000000f00 */
[C---:B------:R-:W-:Y:S01]  /*5a10*/  @P3 IMAD R69, R166.reuse, 0x3100, R110 ;  /* 0x00003100a6453824 */ /* 0x040fe200078e026e */
[----:B------:R-:W-:Y:S01]  /*5a20*/  @P3 MOV R212, 0x4 ;  /* 0x0000000400d43802 */ /* 0x000fe20000000f00 */
[----:B-1----:R-:W-:Y:S01]  /*5a30*/  @P4 IMAD R56, R166, 0x3100, R114 ;  /* 0x00003100a6384824 */ /* 0x002fe200078e0272 */
[----:B------:R-:W-:Y:S01]  /*5a40*/  @P4 MOV R57, 0x4 ;  /* 0x0000000400394802 */ /* 0x000fe20000000f00 */
[----:B------:R1:W5:Y:S01]  /*5a50*/  @P6 LDG.E.CONSTANT R196, [R62.64] ;  /* 0x000000043ec46981 */ /* 0x000362000c1e9900 */
[----:B------:R-:W-:Y:S01]  /*5a60*/  MOV R204, RZ ;  /* 0x000000ff00cc7202 */ /* 0x000fe20000000f00 */
[----:B------:R-:W-:Y:S01]  /*5a70*/  @!P5 IMAD.WIDE R60, R71, R214, c[0x0][0x160] ;  /* 0x00005800473cd625 */ /* 0x000fe200078e02d6 */
[----:B------:R-:W-:-:S02]  /*5a80*/  MOV R206, RZ ;  /* 0x000000ff00ce7202 */ /* 0x000fc40000000f00 */
[----:B------:R-:W-:Y:S01]  /*5a90*/  MOV R200, RZ ;  /* 0x000000ff00c87202 */ /* 0x000fe20000000f00 */
[----:B------:R-:W-:Y:S01]  /*5aa0*/  @P4 IMAD.WIDE R56, R56, R57, c[0x0][0x160] ;  /* 0x0000580038384625 */ /* 0x000fe200078e0239 */
[----:B------:R-:W-:Y:S01]  /*5ab0*/  @P1 MOV R222, 0x4 ;  /* 0x0000000400de1802 */ /* 0x000fe20000000f00 */
[----:B------:R0:W5:Y:S02]  /*5ac0*/  @!P5 LDG.E.CONSTANT R204, [R60.64] ;  /* 0x000000043cccd981 */ /* 0x000164000c1e9900 */
[----:B-1----:R-:W-:Y:S01]  /*5ad0*/  @P3 IMAD.WIDE R62, R69, R212, c[0x0][0x160] ;  /* 0x00005800453e3625 */ /* 0x002fe200078e02d4 */
[----:B------:R-:W-:Y:S01]  /*5ae0*/  MOV R214, RZ ;  /* 0x000000ff00d67202 */ /* 0x000fe20000000f00 */
[----:B------:R1:W5:Y:S02]  /*5af0*/  @P4 LDG.E.CONSTANT R200, [R56.64] ;  /* 0x0000000438c84981 */ /* 0x000364000c1e9900 */
[----:B------:R-:W-:Y:S01]  /*5b00*/  @P1 IMAD R69, R166, 0x3100, R94 ;  /* 0x00003100a6451824 */ /* 0x000fe200078e025e */
[----:B------:R-:W-:Y:S01]  /*5b10*/  P2R R71, PR, RZ, 0x8 ;  /* 0x00000008ff477803 */ /* 0x000fe20000000000 */
[----:B------:R1:W5:Y:S01]  /*5b20*/  @P3 LDG.E.CONSTANT R206, [R62.64] ;  /* 0x000000043ece3981 */ /* 0x000362000c1e9900 */
[----:B------:R-:W-:Y:S01]  /*5b30*/  ISETP.NE.AND P3, PT, R175, RZ, PT ;  /* 0x000000ffaf00720c */ /* 0x000fe20003f65270 */
[----:B0-----:R-:W-:Y:S01]  /*5b40*/  @P1 IMAD.WIDE R60, R69, R222, c[0x0][0x160] ;  /* 0x00005800453c1625 */ /* 0x001fe200078e02de */
[----:B------:R-:W-:-:S02]  /*5b50*/  @!P0 MOV R220, 0x4 ;  /* 0x0000000400dc8802 */ /* 0x000fc40000000f00 */
[----:B------:R-:W-:Y:S01]  /*5b60*/  @P6 MOV R224, 0x4 ;  /* 0x0000000400e06802 */ /* 0x000fe20000000f00 */
[C---:B------:R-:W-:Y:S01]  /*5b70*/  @!P0 IMAD R67, R166.reuse, 0x3100, R54 ;  /* 0x00003100a6438824 */ /* 0x040fe200078e0236 */
[----:B-1----:R-:W-:Y:S01]  /*5b80*/  @!P2 MOV R57, 0x4 ;  /* 0x000000040039a802 */ /* 0x002fe20000000f00 */
[----:B------:R-:W-:Y:S01]  /*5b90*/  @P6 IMAD R65, R166, 0x3100, R122 ;  /* 0x00003100a6416824 */ /* 0x000fe200078e027a */
[----:B------:R-:W-:Y:S01]  /*5ba0*/  ISETP.GE.AND P5, PT, R24, 0x1, PT ;  /* 0x000000011800780c */ /* 0x000fe20003fa6270 */
[----:B------:R-:W-:Y:S01]  /*5bb0*/  @!P2 IMAD R56, R166, 0x3100, R102 ;  /* 0x00003100a638a824 */ /* 0x000fe200078e0266 */
[----:B------:R-:W-:Y:S01]  /*5bc0*/  MOV R212, RZ ;  /* 0x000000ff00d47202 */ /* 0x000fe20000000f00 */
[----:B------:R0:W5:Y:S01]  /*5bd0*/  @P1 LDG.E.CONSTANT R214, [R60.64] ;  /* 0x000000043cd61981 */ /* 0x000162000c1e9900 */
[----:B------:R-:W-:Y:S01]  /*5be0*/  MOV R216, RZ ;  /* 0x000000ff00d87202 */ /* 0x000fe20000000f00 */
[----:B------:R-:W-:Y:S01]  /*5bf0*/  @!P0 IMAD.WIDE R62, R67, R220, c[0x0][0x160] ;  /* 0x00005800433e8625 */ /* 0x000fe200078e02dc */
[----:B------:R-:W-:-:S02]  /*5c00*/  MOV R218, RZ ;  /* 0x000000ff00da7202 */ /* 0x000fc40000000f00 */
[----:B------:R-:W-:Y:S01]  /*5c10*/  P2R R77, PR, RZ, 0x2 ;  /* 0x00000002ff4d7803 */ /* 0x000fe20000000000 */
[----:B------:R-:W-:Y:S01]  /*5c20*/  @P6 IMAD.WIDE R58, R65, R224, c[0x0][0x160] ;  /* 0x00005800413a6625 */ /* 0x000fe200078e02e0 */
[----:B------:R-:W-:Y:S01]  /*5c30*/  ISETP.NE.AND P1, PT, R176, RZ, PT ;  /* 0x000000ffb000720c */ /* 0x000fe20003f25270 */
[----:B------:R1:W5:Y:S02]  /*5c40*/  @!P0 LDG.E.CONSTANT R212, [R62.64] ;  /* 0x000000043ed48981 */ /* 0x000364000c1e9900 */
[----:B------:R-:W-:Y:S01]  /*5c50*/  @!P2 IMAD.WIDE R56, R56, R57, c[0x0][0x160] ;  /* 0x000058003838a625 */ /* 0x000fe200078e0239 */
[----:B------:R-:W-:Y:S01]  /*5c60*/  P2R R79, PR, RZ, 0x40 ;  /* 0x00000040ff4f7803 */ /* 0x000fe20000000000 */
[----:B------:R0:W5:Y:S01]  /*5c70*/  @P6 LDG.E.CONSTANT R216, [R58.64] ;  /* 0x000000043ad86981 */ /* 0x000162000c1e9900 */
[----:B------:R-:W-:Y:S02]  /*5c80*/  ISETP.NE.AND P0, PT, R186, RZ, PT ;  /* 0x000000ffba00720c */ /* 0x000fe40003f05270 */
[----:B------:R-:W-:Y:S01]  /*5c90*/  ISETP.NE.AND P6, PT, R174, RZ, PT ;  /* 0x000000ffae00720c */ /* 0x000fe20003fc5270 */
[----:B------:R0:W5:Y:S01]  /*5ca0*/  @!P2 LDG.E.CONSTANT R218, [R56.64] ;  /* 0x0000000438daa981 */ /* 0x000162000c1e9900 */
[----:B------:R-:W-:Y:S01]  /*5cb0*/  ISETP.NE.AND P2, PT, R185, RZ, PT ;  /* 0x000000ffb900720c */ /* 0x000fe20003f45270 */
[C---:B------:R-:W-:Y:S01]  /*5cc0*/  @P5 IMAD R64, R166.reuse, 0x3100, R28 ;  /* 0x00003100a6405824 */ /* 0x040fe200078e021c */
[----:B------:R-:W-:Y:S01]  /*5cd0*/  @P5 MOV R67, 0x4 ;  /* 0x0000000400435802 */ /* 0x000fe20000000f00 */
[----:B------:R-:W-:Y:S01]  /*5ce0*/  @P3 IMAD R69, R166, 0x3100, R118 ;  /* 0x00003100a6453824 */ /* 0x000fe200078e0276 */
[----:B------:R-:W-:-:S02]  /*5cf0*/  @P3 MOV R232, 0x4 ;  /* 0x0000000400e83802 */ /* 0x000fc40000000f00 */
[----:B------:R-:W-:Y:S01]  /*5d00*/  MOV R228, RZ ;  /* 0x000000ff00e47202 */ /* 0x000fe20000000f00 */
[----:B------:R-:W-:Y:S01]  /*5d10*/  @P5 IMAD.WIDE R64, R64, R67, c[0x0][0x160] ;  /* 0x0000580040405625 */ /* 0x000fe200078e0243 */
[----:B------:R-:W-:-:S03]  /*5d20*/  @P1 MOV R224, 0x4 ;  /* 0x0000000400e01802 */ /* 0x000fc60000000f00 */
[----:B0-----:R-:W-:Y:S01]  /*5d30*/  @P3 IMAD.WIDE R58, R69, R232, c[0x0][0x160] ;  /* 0x00005800453a3625 */ /* 0x001fe200078e02e8 */
[----:B------:R-:W-:-:S03]  /*5d40*/  MOV R226, RZ ;  /* 0x000000ff00e27202 */ /* 0x000fc60000000f00 */
[----:B------:R-:W-:Y:S01]  /*5d50*/  @P1 IMAD R67, R166, 0x3100, R31 ;  /* 0x00003100a6431824 */ /* 0x000fe200078e021f */
[----:B------:R-:W-:Y:S01]  /*5d60*/  MOV R210, RZ ;  /* 0x000000ff00d27202 */ /* 0x000fe20000000f00 */
[----:B------:R0:W5:Y:S01]  /*5d70*/  @P3 LDG.E.CONSTANT R228, [R58.64] ;  /* 0x000000043ae43981 */ /* 0x000162000c1e9900 */
[----:B------:R-:W-:Y:S01]  /*5d80*/  @!P0 MOV R56, 0x4 ;  /* 0x0000000400388802 */ /* 0x000fe20000000f00 */
[----:B------:R-:W-:Y:S01]  /*5d90*/  @P1 IMAD.WIDE R60, R67, R224, c[0x0][0x160] ;  /* 0x00005800433c1625 */ /* 0x000fe200078e02e0 */
[----:B------:R-:W-:Y:S02]  /*5da0*/  @P6 MOV R242, 0x4 ;  /* 0x0000000400f26802 */ /* 0x000fe40000000f00 */
[----:B------:R-:W-:Y:S01]  /*5db0*/  MOV R230, RZ ;  /* 0x000000ff00e67202 */ /* 0x000fe20000000f00 */
[C---:B-1----:R-:W-:Y:S01]  /*5dc0*/  @!P0 IMAD R63, R166.reuse, 0x3100, R35 ;  /* 0x00003100a63f8824 */ /* 0x042fe200078e0223 */
[----:B------:R1:W5:Y:S01]  /*5dd0*/  @P1 LDG.E.CONSTANT R226, [R60.64] ;  /* 0x000000043ce21981 */ /* 0x000362000c1e9900 */
[C---:B------:R-:W-:Y:S01]  /*5de0*/  @P6 IMAD R69, R166.reuse, 0x3100, R43 ;  /* 0x00003100a6456824 */ /* 0x040fe200078e022b */
[----:B0-----:R-:W-:Y:S01]  /*5df0*/  @!P2 MOV R59, 0x4 ;  /* 0x00000004003ba802 */ /* 0x001fe20000000f00 */
[----:B------:R-:W-:Y:S01]  /*5e00*/  @!P2 IMAD R58, R166, 0x3100, R47 ;  /* 0x00003100a63aa824 */ /* 0x000fe200078e022f */
[----:B------:R-:W-:Y:S01]  /*5e10*/  MOV R234, RZ ;  /* 0x000000ff00ea7202 */ /* 0x000fe20000000f00 */
[----:B------:R0:W5:Y:S01]  /*5e20*/  @P5 LDG.E.CONSTANT R210, [R64.64] ;  /* 0x0000000440d25981 */ /* 0x000162000c1e9900 */
[----:B------:R-:W-:Y:S01]  /*5e30*/  MOV R236, RZ ;  /* 0x000000ff00ec7202 */ /* 0x000fe20000000f00 */
[----:B------:R-:W-:Y:S01]  /*5e40*/  @!P0 IMAD.WIDE R56, R63, R56, c[0x0][0x160] ;  /* 0x000058003f388625 */ /* 0x000fe200078e0238 */
[----:B------:R-:W-:-:S03]  /*5e50*/  ISETP.NE.AND P3, PT, R71, RZ, PT ;  /* 0x000000ff4700720c */ /* 0x000fc60003f65270 */
[----:B-1----:R-:W-:Y:S01]  /*5e60*/  @P6 IMAD.WIDE R60, R69, R242, c[0x0][0x160] ;  /* 0x00005800453c6625 */ /* 0x002fe200078e02f2 */
[----:B------:R-:W-:Y:S01]  /*5e70*/  MOV R220, RZ ;  /* 0x000000ff00dc7202 */ /* 0x000fe20000000f00 */
[----:B------:R1:W5:Y:S02]  /*5e80*/  @!P0 LDG.E.CONSTANT R230, [R56.64] ;  /* 0x0000000438e68981 */ /* 0x000364000c1e9900 */
[----:B------:R-:W-:Y:S01]  /*5e90*/  @!P2 IMAD.WIDE R58, R58, R59, c[0x0][0x160] ;  /* 0x000058003a3aa625 */ /* 0x000fe200078e023b */
[----:B0-----:R-:W-:Y:S01]  /*5ea0*/  @P5 MOV R65, 0x4 ;  /* 0x0000000400415802 */ /* 0x001fe20000000f00 */
[----:B------:R0:W5:Y:S02]  /*5eb0*/  @P6 LDG.E.CONSTANT R234, [R60.64] ;  /* 0x000000043cea6981 */ /* 0x000164000c1e9900 */
[----:B------:R-:W-:Y:S01]  /*5ec0*/  @P5 IMAD R64, R166, 0x3100, R104 ;  /* 0x00003100a6405824 */ /* 0x000fe200078e0268 */
[----:B------:R-:W-:Y:S01]  /*5ed0*/  ISETP.NE.AND P1, PT, R173, RZ, PT ;  /* 0x000000ffad00720c */ /* 0x000fe20003f25270 */
[----:B------:R0:W5:Y:S01]  /*5ee0*/  @!P2 LDG.E.CONSTANT R236, [R58.64] ;  /* 0x000000043aeca981 */ /* 0x000162000c1e9900 */
[----:B------:R-:W-:Y:S01]  /*5ef0*/  ISETP.NE.AND P0, PT, R184, RZ, PT ;  /* 0x000000ffb800720c */ /* 0x000fe20003f05270 */
[----:B------:R-:W-:Y:S01]  /*5f00*/  @P5 IMAD.WIDE R64, R64, R65, c[0x0][0x160] ;  /* 0x0000580040405625 */ /* 0x000fe200078e0241 */
[----:B------:R-:W-:-:S02]  /*5f10*/  ISETP.NE.AND P6, PT, R79, RZ, PT ;  /* 0x000000ff4f00720c */ /* 0x000fc40003fc5270 */
[----:B------:R-:W-:Y:S01]  /*5f20*/  ISETP.NE.AND P2, PT, R73, RZ, PT ;  /* 0x000000ff4900720c */ /* 0x000fe20003f45270 */
[C---:B------:R-:W-:Y:S01]  /*5f30*/  @P5 IMAD R62, R166.reuse, 0x3100, R105 ;  /* 0x00003100a63e5824 */ /* 0x040fe200078e0269 */
[----:B------:R-:W-:Y:S01]  /*5f40*/  @P5 MOV R67, 0x4 ;  /* 0x0000000400435802 */ /* 0x000fe20000000f00 */
[----:B-1----:R-:W-:Y:S01]  /*5f50*/  @P4 IMAD R56, R166, 0x3100, R115 ;  /* 0x00003100a6384824 */ /* 0x002fe200078e0273 */
[----:B------:R-:W-:Y:S01]  /*5f60*/  @P4 MOV R57, 0x4 ;  /* 0x0000000400394802 */ /* 0x000fe20000000f00 */
[----:B------:R1:W5:Y:S01]  /*5f70*/  @P5 LDG.E.CONSTANT R220, [R64.64] ;  /* 0x0000000440dc5981 */ /* 0x000362000c1e9900 */
[----:B------:R-:W-:Y:S01]  /*5f80*/  MOV R222, RZ ;  /* 0x000000ff00de7202 */ /* 0x000fe20000000f00 */
[----:B------:R-:W-:Y:S01]  /*5f90*/  @P5 IMAD.WIDE R62, R62, R67, c[0x0][0x160] ;  /* 0x000058003e3e5625 */ /* 0x000fe200078e0243 */
[----:B------:R-:W-:Y:S02]  /*5fa0*/  MOV R238, RZ ;  /* 0x000000ff00ee7202 */ /* 0x000fe40000000f00 */
[----:B------:R-:W-:Y:S01]  /*5fb0*/  @P3 MOV R240, 0x4 ;  /* 0x0000000400f03802 */ /* 0x000fe20000000f00 */
[----:B------:R-:W-:Y:S01]  /*5fc0*/  @P4 IMAD.WIDE R56, R56, R57, c[0x0][0x160] ;  /* 0x0000580038384625 */ /* 0x000fe200078e0239 */
[----:B------:R-:W-:Y:S01]  /*5fd0*/  MOV R224, RZ ;  /* 0x000000ff00e07202 */ /* 0x000fe20000000f00 */
[----:B------:R0:W5:Y:S01]  /*5fe0*/  @P5 LDG.E.CONSTANT R222, [R62.64] ;  /* 0x000000043ede5981 */ /* 0x000162000c1e9900 */
[----:B-1----:R-:W-:Y:S01]  /*5ff0*/  @P5 MOV R65, 0x4 ;  /* 0x0000000400415802 */ /* 0x002fe20000000f00 */
[C---:B------:R-:W-:Y:S01]  /*6000*/  @P5 IMAD R64, R166.reuse, 0x3100, R106 ;  /* 0x00003100a6405824 */ /* 0x040fe200078e026a */
[----:B------:R-:W-:Y:S01]  /*6010*/  MOV R232, RZ ;  /* 0x000000ff00e87202 */ /* 0x000fe20000000f00 */
[----:B------:R-:W-:Y:S01]  /*6020*/  @P3 IMAD R67, R166, 0x3100, R111 ;  /* 0x00003100a6433824 */ /* 0x000fe200078e026f */
[----:B------:R1:W5:Y:S01]  /*6030*/  @P4 LDG.E.CONSTANT R238, [R56.64] ;  /* 0x0000000438ee4981 */ /* 0x000362000c1e9900 */
[----:B------:R-:W-:Y:S01]  /*6040*/  @P5 IMAD.WIDE R64, R64, R65, c[0x0][0x160] ;  /* 0x0000580040405625 */ /* 0x000fe200078e0241 */
[----:B------:R-:W-:-:S02]  /*6050*/  @P1 MOV R246, 0x4 ;  /* 0x0000000400f61802 */ /* 0x000fc40000000f00 */
[----:B------:R-:W-:Y:S01]  /*6060*/  @!P0 MOV R248, 0x4 ;  /* 0x0000000400f88802 */ /* 0x000fe20000000f00 */
[----:B0-----:R-:W-:Y:S01]  /*6070*/  @P3 IMAD.WIDE R62, R67, R240, c[0x0][0x160] ;  /* 0x00005800433e3625 */ /* 0x001fe200078e02f0 */
[----:B------:R-:W-:Y:S01]  /*6080*/  @P6 MOV R250, 0x4 ;  /* 0x0000000400fa6802 */ /* 0x000fe20000000f00 */
[----:B------:R0:W5:Y:S02]  /*6090*/  @P5 LDG.E.CONSTANT R224, [R64.64] ;  /* 0x0000000440e05981 */ /* 0x000164000c1e9900 */
[C---:B------:R-:W-:Y:S01]  /*60a0*/  @P1 IMAD R67, R166.reuse, 0x3100, R55 ;  /* 0x00003100a6431824 */ /* 0x040fe200078e0237 */
[----:B-1----:R-:W-:Y:S01]  /*60b0*/  @P2 MOV R57, 0x4 ;  /* 0x0000000400392802 */ /* 0x002fe20000000f00 */
[C---:B------:R-:W-:Y:S01]  /*60c0*/  @!P0 IMAD R69, R166.reuse, 0x3100, R95 ;  /* 0x00003100a6458824 */ /* 0x040fe200078e025f */
[----:B------:R1:W5:Y:S01]  /*60d0*/  @P3 LDG.E.CONSTANT R232, [R62.64] ;  /* 0x000000043ee83981 */ /* 0x000362000c1e9900 */
[C---:B------:R-:W-:Y:S02]  /*60e0*/  @P6 IMAD R71, R166.reuse, 0x3100, R123 ;  /* 0x00003100a6476824 */ /* 0x040fe400078e027b */
[----:B------:R-:W-:Y:S01]  /*60f0*/  @P2 IMAD R56, R166, 0x3100, R103 ;  /* 0x00003100a6382824 */ /* 0x000fe200078e0267 */
[----:B------:R-:W-:Y:S01]  /*6100*/  MOV R240, RZ ;  /* 0x000000ff00f07202 */ /* 0x000fe20000000f00 */
[----:B------:R-:W-:Y:S01]  /*6110*/  @!P0 IMAD.WIDE R60, R69, R248, c[0x0][0x160] ;  /* 0x00005800453c8625 */ /* 0x000fe200078e02f8 */
[----:B------:R-:W-:-:S02]  /*6120*/  MOV R242, RZ ;  /* 0x000000ff00f27202 */ /* 0x000fc40000000f00 */
[----:B------:R-:W-:Y:S01]  /*6130*/  MOV R244, RZ ;  /* 0x000000ff00f47202 */ /* 0x000fe20000000f00 */
[----:B------:R-:W-:Y:S01]  /*6140*/  @P6 IMAD.WIDE R58, R71, R250, c[0x0][0x160] ;  /* 0x00005800473a6625 */ /* 0x000fe200078e02fa */
[----:B0-----:R-:W-:Y:S02]  /*6150*/  MOV R64, RZ ;  /* 0x000000ff00407202 */ /* 0x001fe40000000f00 */
[----:B------:R-:W5:Y:S01]  /*6160*/  @!P0 LDG.E.CONSTANT R242, [R60.64] ;  /* 0x000000043cf28981 */ /* 0x000f62000c1e9900 */
[----:B-1----:R-:W-:-:S03]  /*6170*/  @P1 IMAD.WIDE R62, R67, R246, c[0x0][0x160] ;  /* 0x00005800433e1625 */ /* 0x002fc600078e02f6 */
[----:B------:R-:W5:Y:S01]  /*6180*/  @P6 LDG.E.CONSTANT R244, [R58.64] ;  /* 0x000000043af46981 */ /* 0x000f62000c1e9900 */
[----:B------:R-:W-:-:S03]  /*6190*/  @P2 IMAD.WIDE R56, R56, R57, c[0x0][0x160] ;  /* 0x0000580038382625 */ /* 0x000fc600078e0239 */
[----:B------:R-:W5:Y:S04]  /*61a0*/  @P1 LDG.E.CONSTANT R240, [R62.64] ;  /* 0x000000043ef01981 */ /* 0x000f68000c1e9900 */
[----:B------:R-:W5:Y:S04]  /*61b0*/  @P2 LDG.E.CONSTANT R64, [R56.64] ;  /* 0x0000000438402981 */ /* 0x000f68000c1e9900 */
[----:B--2---:R0:W-:Y:S04]  /*61c0*/  STS [R3.X4], R68 ;  /* 0x0000004403007388 */ /* 0x0041e80000004800 */
[----:B------:R0:W-:Y:S04]  /*61d0*/  STS [R3.X4+0x1c0], R124 ;  /* 0x0001c07c03007388 */ /* 0x0001e80000004800 */
[----:B------:R0:W-:Y:S04]  /*61e0*/  STS [R3.X4+0x540], R126 ;  /* 0x0005407e03007388 */ /* 0x0001e80000004800 */
[----:B------:R0:W-:Y:S04]  /*61f0*/  STS [R3.X4+0x700], R130 ;  /* 0x0007008203007388 */ /* 0x0001e80000004800 */
[----:B------:R0:W-:Y:S04]  /*6200*/  STS [R3.X4+0x8c0], R128 ;  /* 0x0008c08003007388 */ /* 0x0001e80000004800 */
[----:B---3--:R0:W-:Y:S04]  /*6210*/  STS [R3.X4+0xa80], R74 ;  /* 0x000a804a03007388 */ /* 0x0081e80000004800 */
[----:B------:R0:W-:Y:S04]  /*6220*/  STS [R3.X4+0xc40], R132 ;  /* 0x000c408403007388 */ /* 0x0001e80000004800 */
[----:B------:R0:W-:Y:S04]  /*6230*/  STS [R3.X4+0xe00], R142 ;  /* 0x000e008e03007388 */ /* 0x0001e80000004800 */
[----:B----4-:R0:W-:Y:S04]  /*6240*/  STS [R3.X4+0xfc0], R138 ;  /* 0x000fc08a03007388 */ /* 0x0101e80000004800 */
[----:B-----5:R0:W-:Y:S04]  /*6250*/  STS [R3.X4+0x1180], R82 ;  /* 0x0011805203007388 */ /* 0x0201e80000004800 */
[----:B------:R0:W-:Y:S04]  /*6260*/  STS [R3.X4+0x1340], R134 ;  /* 0x0013408603007388 */ /* 0x0001e80000004800 */
        /* <DEDUP_REMOVED lines=32> */
[----:B------:R0:W-:Y:S01]  /*6470*/  STS [R3.X4+0x4b40], R214 ;  /* 0x004b40d603007388 */ /* 0x0001e20000004800 */
[----:B------:R-:W-:-:S03]  /*6480*/  ISETP.GT.AND P6, PT, R3, 0xf, PT ;  /* 0x0000000f0300780c */ /* 0x000fc60003fc4270 */
[----:B------:R0:W-:Y:S04]  /*6490*/  STS [R3.X4+0x4980], R212 ;  /* 0x004980d403007388 */ /* 0x0001e80000004800 */
[----:B------:R0:W-:Y:S04]  /*64a0*/  STS [R3.X4+0x4ec0], R216 ;  /* 0x004ec0d803007388 */ /* 0x0001e80000004800 */
[----:B------:R0:W-:Y:S01]  /*64b0*/  STS [R3.X4+0x5080], R218 ;  /* 0x005080da03007388 */ /* 0x0001e20000004800 */
[----:B------:R-:W-:Y:S03]  /*64c0*/  BSSY B0, `(.L_x_0) ;  /* 0x000001c000007945 */ /* 0x000fe60003800000 */
        /* <DEDUP_REMOVED lines=15> */
[----:B------:R-:W-:-:S02]  /*65c0*/  ISETP.NE.AND P1, PT, R77, RZ, PT ;  /* 0x000000ff4d00720c */ /* 0x000fc40003f25270 */
[----:B------:R-:W-:Y:S01]  /*65d0*/  ISETP.NE.AND P0, PT, R75, RZ, PT ;  /* 0x000000ff4b00720c */ /* 0x000fe20003f05270 */
[----:B------:R-:W-:-:S07]  /*65e0*/  @P6 BRA `(.L_x_1) ;  /* 0x0000009000006947 */ /* 0x000fce0003800000 */
[----:B------:R-:W-:Y:S01]  /*65f0*/  BSSY B1, `(.L_x_2) ;  /* 0x0000007000017945 */ /* 0x000fe20003800000 */
[----:B------:R-:W-:Y:S01]  /*6600*/  MOV R56, RZ ;  /* 0x000000ff00387202 */ /* 0x000fe20000000f00 */
[----:B------:R-:W-:Y:S05]  /*6610*/  @!P5 BRA `(.L_x_3) ;  /* 0x000000400000d947 */ /* 0x000fea0003800000 */
[----:B------:R-:W-:Y:S01]  /*6620*/  HFMA2.MMA R57, -RZ, RZ, 0, 2.384185791015625e-07 ;  /* 0x00000004ff397435 */ /* 0x000fe200000001ff */
[----:B------:R-:W-:-:S09]  /*6630*/  IMAD R56, R166, 0x3100, R107 ;  /* 0x00003100a6387824 */ /* 0x000fd200078e026b */
[----:B------:R-:W-:-:S06]  /*6640*/  IMAD.WIDE R56, R56, R57, c[0x0][0x160] ;  /* 0x0000580038387625 */ /* 0x000fcc00078e0239 */
[----:B------:R1:W5:Y:S02]  /*6650*/  LDG.E.CONSTANT R56, [R56.64] ;  /* 0x0000000438387981 */ /* 0x000364000c1e9900 */
.L_x_3:
[----:B------:R-:W-:Y:S05]  /*6660*/  BSYNC B1 ;  /* 0x0000000000017941 */ /* 0x000fea0003800000 */
.L_x_2:
[----:B-----5:R2:W-:Y:S02]  /*6670*/  STS [R3.X4+0x6c80], R56 ;  /* 0x006c803803007388 */ /* 0x0205e40000004800 */
.L_x_1:
[----:B------:R-:W-:Y:S05]  /*6680*/  BSYNC B0 ;  /* 0x0000000000007941 */ /* 0x000fea0003800000 */
.L_x_0:
[----:B------:R-:W-:Y:S02]  /*6690*/  ISETP.GT.AND P5, PT, R3, 0x3f, PT ;  /* 0x0000003f0300780c */ /* 0x000fe40003fa4270 */
[----:B0-----:R-:W-:-:S11]  /*66a0*/  MOV R170, 0x4 ;  /* 0x0000000400aa7802 */ /* 0x001fd60000000f00 */
[----:B------:R-:W-:-:S04]  /*66b0*/  @!P5 IMAD R59, R166, 0x90, R8 ;  /* 0x00000090a63bd824 */ /* 0x000fc800078e0208 */
[----:B------:R-:W-:-:S06]  /*66c0*/  @!P5 IMAD.WIDE R58, R59, R170, c[0x0][0x168] ;  /* 0x00005a003b3ad625 */ /* 0x000fcc00078e02aa */
[----:B------:R0:W3:Y:S01]  /*66d0*/  @!P5 LDG.E.CONSTANT R58, [R58.64] ;  /* 0x000000043a3ad981 */ /* 0x0000e2000c1e9900 */
[C---:B-1----:R-:W-:Y:S02]  /*66e0*/  IMAD R57, R166.reuse, 0x90, R19 ;  /* 0x00000090a6397824 */ /* 0x042fe400078e0213 */
[----:B------:R-:W-:Y:S02]  /*66f0*/  IMAD R67, R166, 0x90, R9 ;  /* 0x00000090a6437824 */ /* 0x000fe400078e0209 */
[----:B--2---:R-:W-:-:S04]  /*6700*/  IMAD.WIDE R56, R57, R170, c[0x0][0x168] ;  /* 0x00005a0039387625 */ /* 0x004fc800078e02aa */
[----:B------:R-:W-:Y:S01]  /*6710*/  IMAD R65, R166, 0x90, R11 ;  /* 0x00000090a6417824 */ /* 0x000fe200078e020b */
[----:B------:R1:W2:Y:S01]  /*6720*/  LDG.E.CONSTANT R70, [R56.64] ;  /* 0x0000000438467981 */ /* 0x0002a2000c1e9900 */
[----:B------:R-:W-:-:S04]  /*6730*/  IMAD.WIDE R66, R67, R170, c[0x0][0x168] ;  /* 0x00005a0043427625 */ /* 0x000fc800078e02aa */
[C---:B------:R-:W-:Y:S01]  /*6740*/  IMAD R63, R166.reuse, 0x90, R4 ;  /* 0x00000090a63f7824 */ /* 0x040fe200078e0204 */
[----:B------:R4:W5:Y:S01]  /*6750*/  LDG.E.CONSTANT R72, [R66.64] ;  /* 0x0000000442487981 */ /* 0x000962000c1e9900 */
[C---:B------:R-:W-:Y:S02]  /*6760*/  IMAD R61, R166.reuse, 0x90, R13 ;  /* 0x00000090a63d7824 */ /* 0x040fe400078e020d */
[C---:B------:R-:W-:Y:S02]  /*6770*/  IMAD R69, R166.reuse, 0x90, R15 ;  /* 0x00000090a6457824 */ /* 0x040fe400078e020f */
[----:B------:R-:W-:Y:S02]  /*6780*/  IMAD R71, R166, 0x90, R6 ;  /* 0x00000090a6477824 */ /* 0x000fe400078e0206 */
[----:B------:R-:W-:-:S04]  /*6790*/  IMAD.WIDE R64, R65, R170, c[0x0][0x168] ;  /* 0x00005a0041407625 */ /* 0x000fc800078e02aa */
[----:B0-----:R-:W-:Y:S01]  /*67a0*/  IMAD R59, R166, 0x90, R17 ;  /* 0x00000090a63b7824 */ /* 0x001fe200078e0211 */
[----:B------:R0:W2:Y:S01]  /*67b0*/  LDG.E.CONSTANT R74, [R64.64] ;  /* 0x00000004404a7981 */ /* 0x0000a2000c1e9900 */
[----:B------:R-:W-:-:S04]  /*67c0*/  IMAD.WIDE R62, R63, R170, c[0x0][0x168] ;  /* 0x00005a003f3e7625 */ /* 0x000fc800078e02aa */
[-C--:B------:R-:W-:Y:S01]  /*67d0*/  IMAD.WIDE R60, R61, R170.reuse, c[0x0][0x168] ;  /* 0x00005a003d3c7625 */ /* 0x080fe200078e02aa */
[----:B------:R0:W2:Y:S03]  /*67e0*/  LDG.E.CONSTANT R76, [R62.64] ;  /* 0x000000043e4c7981 */ /* 0x0000a6000c1e9900 */
[-C--:B-1----:R-:W-:Y:S01]  /*67f0*/  IMAD.WIDE R56, R69, R170.reuse, c[0x0][0x168] ;  /* 0x00005a0045387625 */ /* 0x082fe200078e02aa */
[----:B------:R1:W2:Y:S03]  /*6800*/  LDG.E.CONSTANT R78, [R60.64] ;  /* 0x000000043c4e7981 */ /* 0x0002a6000c1e9900 */
[----:B------:R-:W-:Y:S01]  /*6810*/  IMAD.WIDE R68, R71, R170, c[0x0][0x168] ;  /* 0x00005a0047447625 */ /* 0x000fe200078e02aa */
[----:B------:R1:W2:Y:S03]  /*6820*/  LDG.E.CONSTANT R82, [R56.64] ;  /* 0x0000000438527981 */ /* 0x0002a6000c1e9900 */
[----:B----4-:R-:W-:Y:S01]  /*6830*/  IMAD R67, R2, 0x9000, R3 ;  /* 0x0000900002437824 */ /* 0x010fe200078e0203 */
[----:B------:R4:W2:Y:S01]  /*6840*/  LDG.E.CONSTANT R84, [R68.64] ;  /* 0x0000000444547981 */ /* 0x0008a2000c1e9900 */
[----:B------:R-:W-:-:S02]  /*6850*/  IMAD R71, R166, 0x90, R10 ;  /* 0x00000090a6477824 */ /* 0x000fc400078e020a */
[C---:B0-----:R-:W-:Y:S02]  /*6860*/  IMAD R65, R166.reuse, 0x90, R20 ;  /* 0x00000090a6417824 */ /* 0x041fe400078e0214 */
[----:B------:R-:W-:Y:S02]  /*6870*/  IMAD R67, R166, 0x90, R67 ;  /* 0x00000090a6437824 */ /* 0x000fe400078e0243 */
[----:B------:R-:W-:-:S04]  /*6880*/  IMAD.WIDE R62, R71, R170, c[0x0][0x168] ;  /* 0x00005a00473e7625 */ /* 0x000fc800078e02aa */
[C---:B-1----:R-:W-:Y:S01]  /*6890*/  IMAD R61, R166.reuse, 0x90, R12 ;  /* 0x00000090a63d7824 */ /* 0x042fe200078e020c */
[----:B------:R0:W2:Y:S01]  /*68a0*/  LDG.E.CONSTANT R90, [R62.64] ;  /* 0x000000043e5a7981 */ /* 0x0000a2000c1e9900 */
[----:B------:R-:W-:Y:S02]  /*68b0*/  IMAD R71, R166, 0x90, R5 ;  /* 0x00000090a6477824 */ /* 0x000fe400078e0205 */
[----:B------:R-:W-:-:S04]  /*68c0*/  IMAD.WIDE R64, R65, R170, c[0x0][0x168] ;  /* 0x00005a0041407625 */ /* 0x000fc800078e02aa */
[----:B------:R-:W-:Y:S01]  /*68d0*/  IMAD.WIDE R56, R61, R170, c[0x0][0x168] ;  /* 0x00005a003d387625 */ /* 0x000fe200078e02aa */
[----:B------:R1:W5:Y:S03]  /*68e0*/  LDG.E.CONSTANT R88, [R64.64] ;  /* 0x0000000440587981 */ /* 0x000366000c1e9900 */
[C---:B------:R-:W-:Y:S01]  /*68f0*/  IMAD R61, R166.reuse, 0x90, R14 ;  /* 0x00000090a63d7824 */ /* 0x040fe200078e020e */
[----:B------:R0:W5:Y:S01]  /*6900*/  LDG.E.CONSTANT R124, [R56.64] ;  /* 0x00000004387c7981 */ /* 0x000162000c1e9900 */
[C---:B----4-:R-:W-:Y:S02]  /*6910*/  IMAD R69, R166.reuse, 0x90, R18 ;  /* 0x00000090a6457824 */ /* 0x050fe400078e0212 */
[C---:B------:R-:W-:Y:S02]  /*6920*/  IMAD R73, R166.reuse, 0x90, R7 ;  /* 0x00000090a6497824 */ /* 0x040fe400078e0207 */
[----:B------:R-:W-:-:S02]  /*6930*/  IMAD R75, R166, 0x90, R21 ;  /* 0x00000090a64b7824 */ /* 0x000fc400078e0215 */
[----:B-1----:R-:W-:-:S04]  /*6940*/  IMAD.WIDE R64, R61, R170, c[0x0][0x168] ;  /* 0x00005a003d407625 */ /* 0x002fc800078e02aa */
[-C--:B0-----:R-:W-:Y:S02]  /*6950*/  IMAD.WIDE R62, R69, R170.reuse, c[0x0][0x168] ;  /* 0x00005a00453e7625 */ /* 0x081fe400078e02aa */
[----:B------:R-:W4:Y:S02]  /*6960*/  LDG.E.CONSTANT R64, [R64.64] ;  /* 0x0000000440407981 */ /* 0x000f24000c1e9900 */
[-C--:B------:R-:W-:Y:S02]  /*6970*/  IMAD.WIDE R56, R75, R170.reuse, c[0x0][0x168] ;  /* 0x00005a004b387625 */ /* 0x080fe400078e02aa */
[----:B------:R-:W4:Y:S04]  /*6980*/  LDG.E.CONSTANT R62, [R62.64] ;  /* 0x000000043e3e7981 */ /* 0x000f28000c1e9900 */
[----:B------:R-:W4:Y:S04]  /*6990*/  LDG.E.CONSTANT R56, [R56.64] ;  /* 0x0000000438387981 */ /* 0x000f28000c1e9900 */
[----:B---3--:R0:W-:Y:S02]  /*69a0*/  @!P5 STS [R3.X4+0x8fc0], R58 ;  /* 0x008fc03a0300d388 */ /* 0x0081e40000004800 */
[----:B0-----:R-:W-:-:S05]  /*69b0*/  IMAD.WIDE R58, R59, R170, c[0x0][0x168] ;  /* 0x00005a003b3a7625 */ /* 0x001fca00078e02aa */
[----:B------:R0:W3:Y:S02]  /*69c0*/  LDG.E.CONSTANT R80, [R58.64] ;  /* 0x000000043a507981 */ /* 0x0000e4000c1e9900 */
[----:B0-----:R-:W-:-:S04]  /*69d0*/  IMAD.WIDE R58, R67, R170, c[0x0][0x168] ;  /* 0x00005a00433a7625 */ /* 0x001fc800078e02aa */
[-C--:B------:R-:W-:Y:S01]  /*69e0*/  IMAD.WIDE R66, R71, R170.reuse, c[0x0][0x168] ;  /* 0x00005a0047427625 */ /* 0x080fe200078e02aa */
[----:B------:R0:W3:Y:S03]  /*69f0*/  LDG.E.CONSTANT R68, [R58.64] ;  /* 0x000000043a447981 */ /* 0x0000e6000c1e9900 */
[----:B------:R-:W-:Y:S01]  /*6a00*/  IMAD R71, R166, 0x90, R16 ;  /* 0x00000090a6477824 */ /* 0x000fe200078e0210 */
[----:B------:R0:W3:Y:S03]  /*6a10*/  LDG.E.CONSTANT R86, [R58.64+0xfc00] ;  /* 0x00fc00043a567981 */ /* 0x0000e6000c1e9900 */
[-C--:B------:R-:W-:Y:S01]  /*6a20*/  IMAD.WIDE R60, R71, R170.reuse, c[0x0][0x168] ;  /* 0x00005a00473c7625 */ /* 0x080fe200078e02aa */
[----:B------:R0:W3:Y:S04]  /*6a30*/  LDG.E.CONSTANT R126, [R58.64+0x1f800] ;  /* 0x01f800043a7e7981 */ /* 0x0000e8000c1e9900 */
[----:B------:R-:W3:Y:S04]  /*6a40*/  LDG.E.CONSTANT R66, [R66.64] ;  /* 0x0000000442427981 */ /* 0x000ee8000c1e9900 */
[----:B------:R-:W3:Y:S01]  /*6a50*/  LDG.E.CONSTANT R60, [R60.64] ;  /* 0x000000043c3c7981 */ /* 0x000ee2000c1e9900 */
[----:B0-----:R-:W-:-:S06]  /*6a60*/  IMAD.WIDE R58, R73, R170, c[0x0][0x168] ;  /* 0x00005a00493a7625 */ /* 0x001fcc00078e02aa */
[----:B------:R-:W3:Y:S04]  /*6a70*/  LDG.E.CONSTANT R58, [R58.64] ;  /* 0x000000043a3a7981 */ /* 0x000ee8000c1e9900 */
[----:B--2---:R-:W-:Y:S04]  /*6a80*/  STS [R3.X4+0x6e80], R70 ;  /* 0x006e804603007388 */ /* 0x004fe80000004800 */
[----:B-----5:R-:W-:Y:S04]  /*6a90*/  STS [R3.X4+0x7040], R72 ;  /* 0x0070404803007388 */ /* 0x020fe80000004800 */
[----:B------:R-:W-:Y:S04]  /*6aa0*/  STS [R3.X4+0x7200], R74 ;  /* 0x0072004a03007388 */ /* 0x000fe80000004800 */
[----:B------:R-:W-:Y:S04]  /*6ab0*/  STS [R3.X4+0x73c0], R76 ;  /* 0x0073c04c03007388 */ /* 0x000fe80000004800 */
[----:B------:R-:W-:Y:S04]  /*6ac0*/  STS [R3.X4+0x7580], R78 ;  /* 0x0075804e03007388 */ /* 0x000fe80000004800 */
[----:B------:R-:W-:Y:S04]  /*6ad0*/  STS [R3.X4+0x7900], R82 ;  /* 0x0079005203007388 */ /* 0x000fe80000004800 */
[----:B------:R-:W-:Y:S04]  /*6ae0*/  STS [R3.X4+0x7ac0], R84 ;  /* 0x007ac05403007388 */ /* 0x000fe80000004800 */
[----:B------:R-:W-:Y:S04]  /*6af0*/  STS [R3.X4+0x7e40], R88 ;  /* 0x007e405803007388 */ /* 0x000fe80000004800 */
[----:B------:R-:W-:Y:S04]  /*6b00*/  STS [R3.X4+0x8000], R90 ;  /* 0x0080005a03007388 */ /* 0x000fe80000004800 */
[----:B------:R-:W-:Y:S04]  /*6b10*/  STS [R3.X4+0x81c0], R124 ;  /* 0x0081c07c03007388 */ /* 0x000fe80000004800 */
[----:B----4-:R-:W-:Y:S04]  /*6b20*/  STS [R3.X4+0x8540], R64 ;  /* 0x0085404003007388 */ /* 0x010fe80000004800 */
[----:B------:R-:W-:Y:S04]  /*6b30*/  STS [R3.X4+0x8700], R62 ;  /* 0x0087003e03007388 */ /* 0x000fe80000004800 */
[----:B------:R-:W-:Y:S01]  /*6b40*/  STS [R3.X4+0x8e00], R56 ;  /* 0x008e003803007388 */ /* 0x000fe20000004800 */
[----:B------:R-:W-:-:S03]  /*6b50*/  HFMA2.MMA R167, -RZ, RZ, 0, 0 ;  /* 0x00000000ffa77435 */ /* 0x000fc600000001ff */
[----:B---3--:R-:W-:Y:S04]  /*6b60*/  STS [R3.X4+0x7740], R80 ;  /* 0x0077405003007388 */ /* 0x008fe80000004800 */
[----:B------:R-:W-:Y:S04]  /*6b70*/  STS [R3.X4+0x6cc0], R68 ;  /* 0x006cc04403007388 */ /* 0x000fe80000004800 */
[----:B------:R-:W-:Y:S04]  /*6b80*/  STS [R3.X4+0x7c80], R86 ;  /* 0x007c805603007388 */ /* 0x000fe80000004800 */
[----:B------:R-:W-:Y:S04]  /*6b90*/  STS [R3.X4+0x8c40], R126 ;  /* 0x008c407e03007388 */ /* 0x000fe80000004800 */
[----:B------:R-:W-:Y:S04]  /*6ba0*/  STS [R3.X4+0x8380], R66 ;  /* 0x0083804203007388 */ /* 0x000fe80000004800 */
[----:B------:R-:W-:Y:S04]  /*6bb0*/  STS [R3.X4+0x88c0], R60 ;  /* 0x0088c03c03007388 */ /* 0x000fe80000004800 */
[----:B------:R-:W-:Y:S04]  /*6bc0*/  STS [R3.X4+0x8a80], R58 ;  /* 0x008a803a03007388 */ /* 0x000fe80000004800 */
[----:B------:R-:W-:Y:S06]  /*6bd0*/  BAR.SYNC 0x0 ;  /* 0x0000000000007b1d */ /* 0x000fec0000000000 */
.L_x_5:
[----:B------:R-:W-:Y:S01]  /*6be0*/  IMAD R194, R167, 0x366, R168 ;  /* 0x00000366a7c27824 */ /* 0x000fe200078e02a8 */
[----:B------:R-:W-:-:S02]  /*6bf0*/  LEA R148, R0, R167, 0x2 ;  /* 0x000000a700947211 */ /* 0x000fc400078e10ff */
[----:B------:R-:W-:Y:S02]  /*6c00*/  IADD3 R167, R167, 0x1, RZ ;  /* 0x00000001a7a77810 */ /* 0x000fe40007ffe0ff */
[----:B------:R-:W-:Y:S01]  /*6c10*/  SHF.L.U32 R194, R194, 0x1, RZ ;  /* 0x00000001c2c27819 */ /* 0x000fe200000006ff */
[----:B------:R-:W-:Y:S01]  /*6c20*/  IMAD R148, R148, 0x24, RZ ;  /* 0x0000002494947824 */ /* 0x000fe200078e02ff */
[----:B------:R-:W-:-:S03]  /*6c30*/  ISETP.NE.AND P5, PT, R167, 0x4, PT ;  /* 0x00000004a700780c */ /* 0x000fc60003fa5270 */
[----:B------:R-:W-:Y:S04]  /*6c40*/  LDS.64 R80, [R194.X4] ;  /* 0x00000000c2507984 */ /* 0x000fe80000004a00 */
[----:B------:R-:W0:Y:S04]  /*6c50*/  LDS.128 R56, [R148.X4+0x6cc0] ;  /* 0x006cc00094387984 */ /* 0x000e280000004c00 */
[----:B------:R-:W1:Y:S04]  /*6c60*/  LDS R82, [R194.X4+0x8] ;  /* 0x00000800c2527984 */ /* 0x000e680000004800 */
[----:B------:R-:W-:Y:S04]  /*6c70*/  LDS R83, [R194.X4+0x6cc] ;  /* 0x0006cc00c2537984 */ /* 0x000fe80000004800 */
[----:B------:R-:W2:Y:S04]  /*6c80*/  LDS.128 R60, [R148.X4+0x6ce0] ;  /* 0x006ce000943c7984 */ /* 0x000ea80000004c00 */
[----:B------:R-:W3:Y:S04]  /*6c90*/  LDS.64 R84, [R194.X4+0x6d0] ;  /* 0x0006d000c2547984 */ /* 0x000ee80000004a00 */
[----:B------:R-:W-:Y:S04]  /*6ca0*/  LDS.64 R124, [R194.X4+0xd98] ;  /* 0x000d9800c27c7984 */ /* 0x000fe80000004a00 */
[----:B------:R-:W4:Y:S04]  /*6cb0*/  LDS.128 R64, [R148.X4+0x6d00] ;  /* 0x006d000094407984 */ /* 0x000f280000004c00 */
[----:B------:R-:W-:Y:S04]  /*6cc0*/  LDS R126, [R194.X4+0xda0] ;  /* 0x000da000c27e7984 */ /* 0x000fe80000004800 */
[----:B------:R-:W5:Y:S04]  /*6cd0*/  LDS.128 R68, [R148.X4+0x6d10] ;  /* 0x006d100094447984 */ /* 0x000f680000004c00 */
[----:B------:R-:W-:Y:S04]  /*6ce0*/  LDS R127, [R194.X4+0x1464] ;  /* 0x00146400c27f7984 */ /* 0x000fe80000004800 */
[----:B------:R-:W5:Y:S01]  /*6cf0*/  LDS.128 R72, [R148.X4+0x6d20] ;  /* 0x006d200094487984 */ /* 0x000f620000004c00 */
[----:B0-----:R-:W-:-:S03]  /*6d00*/  FFMA R80, R56, R80, R199 ;  /* 0x0000005038507223 */ /* 0x001fc600000000c7 */
[----:B------:R-:W-:Y:S01]  /*6d10*/  LDS.64 R90, [R194.X4+0x1468] ;  /* 0x00146800c25a7984 */ /* 0x000fe20000004a00 */
[----:B------:R-:W-:-:S03]  /*6d20*/  FFMA R81, R57, R81, R80 ;  /* 0x0000005139517223 */ /* 0x000fc60000000050 */
[----:B------:R-:W0:Y:S01]  /*6d30*/  LDS.128 R76, [R148.X4+0x6d30] ;  /* 0x006d3000944c7984 */ /* 0x000e220000004c00 */
[----:B-1----:R-:W-:-:S03]  /*6d40*/  FFMA R82, R82, R58, R81 ;  /* 0x0000003a52527223 */ /* 0x002fc60000000051 */
[----:B------:R-:W1:Y:S01]  /*6d50*/  LDS.64 R140, [R194.X4+0x348] ;  /* 0x00034800c28c7984 */ /* 0x000e620000004a00 */
[----:B--2---:R-:W-:-:S03]  /*6d60*/  FFMA R87, R61, R83, R82 ;  /* 0x000000533d577223 */ /* 0x004fc60000000052 */
[----:B------:R-:W2:Y:S01]  /*6d70*/  LDS R132, [R194.X4+0x3c] ;  /* 0x00003c00c2847984 */ /* 0x000ea20000004800 */
[----:B---3--:R-:W-:-:S03]  /*6d80*/  FFMA R84, R84, R62, R87 ;  /* 0x0000003e54547223 */ /* 0x008fc60000000057 */
[----:B------:R-:W3:Y:S01]  /*6d90*/  LDS R195, [R194.X4+0x350] ;  /* 0x00035000c2c37984 */ /* 0x000ee20000004800 */
[----:B------:R-:W-:-:S03]  /*6da0*/  FFMA R85, R63, R85, R84 ;  /* 0x000000553f557223 */ /* 0x000fc60000000054 */
[----:B------:R-:W-:Y:S01]  /*6db0*/  LDS.64 R88, [R194.X4+0x40] ;  /* 0x00004000c2587984 */ /* 0x000fe20000004a00 */
[----:B----4-:R-:W-:-:S03]  /*6dc0*/  FFMA R124, R66, R124, R85 ;  /* 0x0000007c427c7223 */ /* 0x010fc60000000055 */
[----:B------:R-:W4:Y:S01]  /*6dd0*/  LDS.128 R80, [R148.X4+0x6cd0] ;  /* 0x006cd00094507984 */ /* 0x000f220000004c00 */
[----:B------:R-:W-:-:S03]  /*6de0*/  FFMA R125, R67, R125, R124 ;  /* 0x0000007d437d7223 */ /* 0x000fc6000000007c */
[----:B------:R-:W4:Y:S01]  /*6df0*/  LDS R196, [R194.X4+0xa14] ;  /* 0x000a1400c2c47984 */ /* 0x000f220000004800 */
[----:B-----5:R-:W-:-:S03]  /*6e00*/  FFMA R126, R68, R126, R125 ;  /* 0x0000007e447e7223 */ /* 0x020fc6000000007d */
[----:B------:R-:W5:Y:S04]  /*6e10*/  LDS.64 R136, [R194.X4+0xa18] ;  /* 0x000a1800c2887984 */ /* 0x000f680000004a00 */
[----:B------:R-:W-:Y:S01]  /*6e20*/  LDS.64 R146, [R194.X4+0x708] ;  /* 0x00070800c2927984 */ /* 0x000fe20000004a00 */
[----:B------:R-:W-:-:S03]  /*6e30*/  FFMA R127, R75, R127, R126 ;  /* 0x0000007f4b7f7223 */ /* 0x000fc6000000007e */
[----:B------:R-:W5:Y:S04]  /*6e40*/  LDS.128 R84, [R148.X4+0x6cf0] ;  /* 0x006cf00094547984 */ /* 0x000f680000004c00 */
[----:B------:R-:W5:Y:S01]  /*6e50*/  LDS.64 R130, [R194.X4+0x10e0] ;  /* 0x0010e000c2827984 */ /* 0x000f620000004a00 */
[----:B0-----:R-:W-:-:S03]  /*6e60*/  FFMA R124, R76, R90, R127 ;  /* 0x0000005a4c7c7223 */ /* 0x001fc6000000007f */
[----:B------:R-:W0:Y:S01]  /*6e70*/  LDS R197, [R194.X4+0x10e8] ;  /* 0x0010e800c2c57984 */ /* 0x000e220000004800 */
[----:B-1----:R-:W-:Y:S02]  /*6e80*/  FFMA R90, R56, R140, R213 ;  /* 0x0000008c385a7223 */ /* 0x002fe400000000d5 */
[----:B------:R-:W-:Y:S01]  /*6e90*/  FFMA R124, R77, R91, R124 ;  /* 0x0000005b4d7c7223 */ /* 0x000fe2000000007c */
[----:B------:R-:W1:Y:S01]  /*6ea0*/  LDS R151, [R194.X4+0x710] ;  /* 0x00071000c2977984 */ /* 0x000e620000004800 */
[----:B------:R-:W-:Y:S02]  /*6eb0*/  FFMA R90, R57, R141, R90 ;  /* 0x0000008d395a7223 */ /* 0x000fe4000000005a */
[----:B--2---:R-:W-:Y:S01]  /*6ec0*/  FFMA R91, R132, R59, R124 ;  /* 0x0000003b845b7223 */ /* 0x004fe2000000007c */
[----:B------:R-:W2:Y:S01]  /*6ed0*/  LDS R198, [R194.X4+0x17ac] ;  /* 0x0017ac00c2c67984 */ /* 0x000ea20000004800 */
[----:B---3--:R-:W-:-:S03]  /*6ee0*/  FFMA R90, R195, R58, R90 ;  /* 0x0000003ac35a7223 */ /* 0x008fc6000000005a */
[----:B------:R-:W3:Y:S04]  /*6ef0*/  LDS R152, [R194.X4+0xdd4] ;  /* 0x000dd400c2987984 */ /* 0x000ee80000004800 */
[----:B------:R-:W-:Y:S01]  /*6f00*/  LDS.64 R126, [R194.X4+0x17b0] ;  /* 0x0017b000c27e7984 */ /* 0x000fe20000004a00 */
[----:B----4-:R-:W-:-:S03]  /*6f10*/  FFMA R124, R80, R88, R91 ;  /* 0x00000058507c7223 */ /* 0x010fc6000000005b */
[----:B------:R-:W4:Y:S01]  /*6f20*/  LDS.64 R128, [R194.X4+0x78] ;  /* 0x00007800c2807984 */ /* 0x000f220000004a00 */
[----:B------:R-:W-:-:S03]  /*6f30*/  FFMA R91, R61, R196, R90 ;  /* 0x000000c43d5b7223 */ /* 0x000fc6000000005a */
[----:B------:R-:W4:Y:S01]  /*6f40*/  LDS.64 R134, [R194.X4+0xdd8] ;  /* 0x000dd800c2867984 */ /* 0x000f220000004a00 */
[----:B-----5:R-:W-:Y:S02]  /*6f50*/  FFMA R88, R136, R62, R91 ;  /* 0x0000003e88587223 */ /* 0x020fe4000000005b */
[----:B------:R-:W-:Y:S01]  /*6f60*/  FFMA R91, R81, R89, R124 ;  /* 0x00000059515b7223 */ /* 0x000fe2000000007c */
[----:B------:R-:W-:Y:S01]  /*6f70*/  LDS R149, [R194.X4+0x384] ;  /* 0x00038400c2957984 */ /* 0x000fe20000004800 */
[----:B------:R-:W-:-:S03]  /*6f80*/  FFMA R89, R63, R137, R88 ;  /* 0x000000893f597223 */ /* 0x000fc60000000058 */
[----:B------:R-:W5:Y:S01]  /*6f90*/  LDS R199, [R194.X4+0x80] ;  /* 0x00008000c2c77984 */ /* 0x000f620000004800 */
[----:B------:R-:W-:-:S03]  /*6fa0*/  FFMA R150, R84, R146, R91 ;  /* 0x0000009254967223 */ /* 0x000fc6000000005b */
[----:B------:R-:W5:Y:S01]  /*6fb0*/  LDS.64 R132, [R194.X4+0x388] ;  /* 0x00038800c2847984 */ /* 0x000f620000004a00 */
[----:B------:R-:W-:Y:S02]  /*6fc0*/  FFMA R146, R66, R130, R89 ;  /* 0x0000008242927223 */ /* 0x000fe40000000059 */
[----:B------:R-:W-:Y:S01]  /*6fd0*/  FFMA R147, R85, R147, R150 ;  /* 0x0000009355937223 */ /* 0x000fe20000000096 */
[----:B------:R-:W5:Y:S01]  /*6fe0*/  LDS R156, [R194.X4+0x744] ;  /* 0x00074400c29c7984 */ /* 0x000f620000004800 */
[----:B------:R-:W-:-:S03]  /*6ff0*/  FFMA R146, R67, R131, R146 ;  /* 0x0000008343927223 */ /* 0x000fc60000000092 */
[----:B------:R-:W5:Y:S01]  /*7000*/  LDS.64 R142, [R194.X4+0x14a0] ;  /* 0x0014a000c28e7984 */ /* 0x000f620000004a00 */
[----:B0-----:R-:W-:Y:S02]  /*7010*/  FFMA R146, R68, R197, R146 ;  /* 0x000000c544927223 */ /* 0x001fe40000000092 */
[----:B-1----:R-:W-:Y:S01]  /*7020*/  FFMA R150, R151, R86, R147 ;  /* 0x0000005697967223 */ /* 0x002fe20000000093 */
[----:B------:R-:W0:Y:S01]  /*7030*/  LDS.64 R144, [R194.X4+0x748] ;  /* 0x00074800c2907984 */ /* 0x000e220000004a00 */
[----:B--2---:R-:W-:-:S03]  /*7040*/  FFMA R147, R75, R198, R146 ;  /* 0x000000c64b937223 */ /* 0x004fc60000000092 */
[----:B------:R-:W1:Y:S01]  /*7050*/  LDS.64 R138, [R194.X4+0xa50] ;  /* 0x000a5000c28a7984 */ /* 0x000e620000004a00 */
[----:B---3--:R-:W-:-:S03]  /*7060*/  FFMA R213, R152, R69, R150 ;  /* 0x0000004598d57223 */ /* 0x008fc60000000096 */
[----:B------:R-:W-:Y:S04]  /*7070*/  LDS R158, [R194.X4+0x14a8] ;  /* 0x0014a800c29e7984 */ /* 0x000fe80000004800 */
[----:B------:R2:W3:Y:S01]  /*7080*/  LDS.128 R88, [R148.X4+0x6d40] ;  /* 0x006d400094587984 */ /* 0x0004e20000004c00 */
[----:B----4-:R-:W-:-:S03]  /*7090*/  FFMA R146, R56, R128, R209 ;  /* 0x0000008038927223 */ /* 0x010fc600000000d1 */
[----:B------:R-:W4:Y:S01]  /*70a0*/  LDS.64 R124, [R194.X4+0xe10] ;  /* 0x000e1000c27c7984 */ /* 0x000f220000004a00 */
[----:B------:R-:W-:Y:S02]  /*70b0*/  FFMA R134, R134, R70, R213 ;  /* 0x0000004686867223 */ /* 0x000fe400000000d5 */
[----:B------:R-:W-:Y:S01]  /*70c0*/  FFMA R146, R57, R129, R146 ;  /* 0x0000008139927223 */ /* 0x000fe20000000092 */
[----:B------:R-:W4:Y:S01]  /*70d0*/  LDS R162, [R194.X4+0xa58] ;  /* 0x000a5800c2a27984 */ /* 0x000f220000004800 */
[----:B--2---:R-:W-:Y:S02]  /*70e0*/  FFMA R148, R76, R126, R147 ;  /* 0x0000007e4c947223 */ /* 0x004fe40000000093 */
[----:B------:R-:W-:Y:S01]  /*70f0*/  FFMA R135, R71, R135, R134 ;  /* 0x0000008747877223 */ /* 0x000fe20000000086 */
[----:B------:R-:W2:Y:S01]  /*7100*/  LDS R155, [R194.X4+0xe18] ;  /* 0x000e1800c29b7984 */ /* 0x000ea20000004800 */
[----:B------:R-:W-:Y:S02]  /*7110*/  FFMA R148, R77, R127, R148 ;  /* 0x0000007f4d947223 */ /* 0x000fe40000000094 */
[----:B-----5:R-:W-:Y:S01]  /*7120*/  FFMA R146, R199, R58, R146 ;  /* 0x0000003ac7927223 */ /* 0x020fe20000000092 */
[----:B------:R-:W5:Y:S01]  /*7130*/  LDS R200, [R194.X4+0x111c] ;  /* 0x00111c00c2c87984 */ /* 0x000f620000004800 */
[----:B------:R-:W-:-:S03]  /*7140*/  FFMA R147, R149, R59, R148 ;  /* 0x0000003b95937223 */ /* 0x000fc60000000094 */
[----:B------:R-:W5:Y:S01]  /*7150*/  LDS R154, [R194.X4+0x14dc] ;  /* 0x0014dc00c29a7984 */ /* 0x000f620000004800 */
[----:B------:R-:W-:Y:S02]  /*7160*/  FFMA R132, R80, R132, R147 ;  /* 0x0000008450847223 */ /* 0x000fe40000000093 */
[----:B------:R-:W-:Y:S01]  /*7170*/  FFMA R147, R61, R156, R146 ;  /* 0x0000009c3d937223 */ /* 0x000fe20000000092 */
[----:B------:R-:W5:Y:S01]  /*7180*/  LDS.64 R152, [R194.X4+0x1120] ;  /* 0x00112000c2987984 */ /* 0x000f620000004a00 */
[----:B------:R-:W-:Y:S02]  /*7190*/  FFMA R146, R142, R78, R135 ;  /* 0x0000004e8e927223 */ /* 0x000fe40000000087 */
[----:B------:R-:W-:Y:S01]  /*71a0*/  FFMA R209, R81, R133, R132 ;  /* 0x0000008551d17223 */ /* 0x000fe20000000084 */
[----:B------:R-:W5:Y:S01]  /*71b0*/  LDS.64 R150, [R194.X4+0x14e0] ;  /* 0x0014e000c2967984 */ /* 0x000f620000004a00 */
[----:B0-----:R-:W-:Y:S02]  /*71c0*/  FFMA R142, R144, R62, R147 ;  /* 0x0000003e908e7223 */ /* 0x001fe40000000093 */
[----:B------:R-:W-:Y:S01]  /*71d0*/  FFMA R213, R79, R143, R146 ;  /* 0x0000008f4fd57223 */ /* 0x000fe20000000092 */
[----:B------:R-:W0:Y:S01]  /*71e0*/  LDS R160, [R194.X4+0xb4] ;  /* 0x0000b400c2a07984 */ /* 0x000e220000004800 */
[----:B------:R-:W-:-:S02]  /*71f0*/  FFMA R147, R63, R145, R142 ;  /* 0x000000913f937223 */ /* 0x000fc4000000008e */
[----:B-1----:R-:W-:Y:S01]  /*7200*/  FFMA R146, R84, R138, R209 ;  /* 0x0000008a54927223 */ /* 0x002fe200000000d1 */
[----:B------:R-:W1:Y:S03]  /*7210*/  LDS.64 R148, [R194.X4+0x17e8] ;  /* 0x0017e800c2947984 */ /* 0x000e660000004a00 */
[----:B------:R-:W-:Y:S01]  /*7220*/  FFMA R139, R85, R139, R146 ;  /* 0x0000008b558b7223 */ /* 0x000fe20000000092 */
[----:B------:R-:W1:Y:S01]  /*7230*/  LDS.64 R134, [R194.X4+0xb8] ;  /* 0x0000b800c2867984 */ /* 0x000e620000004a00 */
[----:B---3--:R-:W-:-:S03]  /*7240*/  FFMA R209, R88, R158, R213 ;  /* 0x0000009e58d17223 */ /* 0x008fc600000000d5 */
[----:B------:R-:W3:Y:S01]  /*7250*/  LDS.64 R132, [R194.X4+0x3c0] ;  /* 0x0003c000c2847984 */ /* 0x000ee20000004a00 */
[----:B----4-:R-:W-:Y:S02]  /*7260*/  FFMA R138, R66, R124, R147 ;  /* 0x0000007c428a7223 */ /* 0x010fe40000000093 */
[----:B------:R-:W-:Y:S01]  /*7270*/  FFMA R128, R128, R82, R209 ;  /* 0x0000005280807223 */ /* 0x000fe200000000d1 */
[----:B------:R-:W4:Y:S01]  /*7280*/  LDS.64 R142, [R194.X4+0x780] ;  /* 0x00078000c28e7984 */ /* 0x000f220000004a00 */
[----:B------:R-:W-:Y:S02]  /*7290*/  FFMA R138, R67, R125, R138 ;  /* 0x0000007d438a7223 */ /* 0x000fe4000000008a */
[----:B------:R-:W-:Y:S01]  /*72a0*/  FFMA R162, R162, R86, R139 ;  /* 0x00000056a2a27223 */ /* 0x000fe2000000008b */
[----:B------:R-:W4:Y:S01]  /*72b0*/  LDS R202, [R194.X4+0x17f0] ;  /* 0x0017f000c2ca7984 */ /* 0x000f220000004800 */
[----:B--2---:R-:W-:Y:S02]  /*72c0*/  FFMA R138, R68, R155, R138 ;  /* 0x0000009b448a7223 */ /* 0x004fe4000000008a */
[----:B------:R-:W-:Y:S01]  /*72d0*/  FFMA R204, R129, R83, R128 ;  /* 0x0000005381cc7223 */ /* 0x000fe20000000080 */
[----:B------:R-:W2:Y:S01]  /*72e0*/  LDS R213, [R194.X4+0x3c8] ;  /* 0x0003c800c2d57984 */ /* 0x000ea20000004800 */
[----:B-----5:R-:W-:-:S02]  /*72f0*/  FFMA R209, R200, R69, R162 ;  /* 0x00000045c8d17223 */ /* 0x020fc400000000a2 */
[----:B------:R-:W-:Y:S01]  /*7300*/  FFMA R204, R199, R60, R204 ;  /* 0x0000003cc7cc7223 */ /* 0x000fe200000000cc */
[----:B------:R-:W5:Y:S01]  /*7310*/  LDS R158, [R194.X4+0xa8c] ;  /* 0x000a8c00c29e7984 */ /* 0x000f620000004800 */
[----:B------:R-:W-:Y:S02]  /*7320*/  FFMA R139, R75, R154, R138 ;  /* 0x0000009a4b8b7223 */ /* 0x000fe4000000008a */
[----:B------:R-:W-:Y:S01]  /*7330*/  FFMA R217, R156, R87, R204 ;  /* 0x000000579cd97223 */ /* 0x000fe200000000cc */
        /* <DEDUP_REMOVED lines=11> */
[----:B------:R-:W-:Y:S02]  /*73f0*/  FFMA R160, R144, R64, R217 ;  /* 0x0000004090a07223 */ /* 0x000fe400000000d9 */
[----:B------:R-:W-:Y:S01]  /*7400*/  FFMA R144, R80, R134, R199 ;  /* 0x0000008650907223 */ /* 0x000fe200000000c7 */
[----:B------:R-:W1:Y:S01]  /*7410*/  LDS R209, [R194.X4+0x1160] ;  /* 0x00116000c2d17984 */ /* 0x000e620000004800 */
[----:B------:R-:W-:Y:S02]  /*7420*/  FFMA R217, R79, R149, R148 ;  /* 0x000000954fd97223 */ /* 0x000fe40000000094 */
[----:B---3--:R-:W-:Y:S01]  /*7430*/  FFMA R134, R56, R132, R203 ;  /* 0x0000008438867223 */ /* 0x008fe200000000cb */
[----:B------:R-:W3:Y:S01]  /*7440*/  LDS R156, [R194.X4+0x1824] ;  /* 0x00182400c29c7984 */ /* 0x000ee20000004800 */
[----:B------:R-:W-:-:S02]  /*7450*/  FFMA R145, R145, R65, R160 ;  /* 0x0000004191917223 */ /* 0x000fc400000000a0 */
[----:B------:R-:W-:Y:S01]  /*7460*/  FFMA R135, R81, R135, R144 ;  /* 0x0000008751877223 */ /* 0x000fe20000000090 */
[----:B------:R-:W1:Y:S01]  /*7470*/  LDS.64 R152, [R194.X4+0x1518] ;  /* 0x00151800c2987984 */ /* 0x000e620000004a00 */
[----:B------:R-:W-:Y:S02]  /*7480*/  FFMA R134, R57, R133, R134 ;  /* 0x0000008539867223 */ /* 0x000fe40000000086 */
[----:B------:R-:W-:Y:S01]  /*7490*/  FFMA R124, R124, R72, R145 ;  /* 0x000000487c7c7223 */ /* 0x000fe20000000091 */
[----:B------:R-:W3:Y:S01]  /*74a0*/  LDS.64 R148, [R194.X4+0x1828] ;  /* 0x00182800c2947984 */ /* 0x000ee20000004a00 */
[----:B----4-:R-:W-:Y:S02]  /*74b0*/  FFMA R142, R84, R142, R135 ;  /* 0x0000008e548e7223 */ /* 0x010fe40000000087 */
[----:B------:R-:W-:Y:S01]  /*74c0*/  FFMA R217, R88, R202, R217 ;  /* 0x000000ca58d97223 */ /* 0x000fe200000000d9 */
[----:B------:R-:W-:Y:S01]  /*74d0*/  LDS R162, [R194.X4+0x3fc] ;  /* 0x0003fc00c2a27984 */ /* 0x000fe20000004800 */
[----:B--2---:R-:W-:-:S02]  /*74e0*/  FFMA R134, R213, R58, R134 ;  /* 0x0000003ad5867223 */ /* 0x004fc40000000086 */
[----:B------:R-:W-:Y:S01]  /*74f0*/  FFMA R145, R85, R143, R142 ;  /* 0x0000008f55917223 */ /* 0x000fe2000000008e */
[----:B------:R-:W2:Y:S01]  /*7500*/  LDS R202, [R194.X4+0x1520] ;  /* 0x00152000c2ca7984 */ /* 0x000ea20000004800 */
[----:B------:R-:W-:Y:S02]  /*7510*/  FFMA R160, R125, R73, R124 ;  /* 0x000000497da07223 */ /* 0x000fe4000000007c */
[----:B-----5:R-:W-:Y:S01]  /*7520*/  FFMA R135, R61, R158, R134 ;  /* 0x0000009e3d877223 */ /* 0x020fe20000000086 */
[----:B------:R-:W4:Y:S01]  /*7530*/  LDS.64 R124, [R194.X4+0xf0] ;  /* 0x0000f000c27c7984 */ /* 0x000f220000004a00 */
[----:B------:R-:W-:Y:S02]  /*7540*/  FFMA R164, R164, R86, R145 ;  /* 0x00000056a4a47223 */ /* 0x000fe40000000091 */
[----:B------:R-:W-:Y:S01]  /*7550*/  FFMA R144, R132, R82, R217 ;  /* 0x0000005284907223 */ /* 0x000fe200000000d9 */
[----:B------:R-:W5:Y:S01]  /*7560*/  LDS.64 R142, [R194.X4+0x400] ;  /* 0x00040000c28e7984 */ /* 0x000f620000004a00 */
[----:B------:R-:W-:-:S02]  /*7570*/  FFMA R132, R146, R62, R135 ;  /* 0x0000003e92847223 */ /* 0x000fc40000000087 */
[----:B------:R-:W-:Y:S01]  /*7580*/  FFMA R145, R200, R69, R164 ;  /* 0x00000045c8917223 */ /* 0x000fe200000000a4 */
[----:B------:R-:W2:Y:S01]  /*7590*/  LDS R203, [R194.X4+0xf8] ;  /* 0x0000f800c2cb7984 */ /* 0x000ea20000004800 */
[----:B------:R-:W-:Y:S02]  /*75a0*/  FFMA R144, R133, R83, R144 ;  /* 0x0000005385907223 */ /* 0x000fe40000000090 */
[----:B------:R-:W-:Y:S01]  /*75b0*/  FFMA R133, R63, R147, R132 ;  /* 0x000000933f857223 */ /* 0x000fe20000000084 */
[----:B------:R-:W4:Y:S01]  /*75c0*/  LDS.64 R134, [R194.X4+0xac8] ;  /* 0x000ac800c2867984 */ /* 0x000f220000004a00 */
[----:B------:R-:W-:Y:S02]  /*75d0*/  FFMA R132, R128, R70, R145 ;  /* 0x0000004680847223 */ /* 0x000fe40000000091 */
[----:B------:R-:W-:Y:S01]  /*75e0*/  FFMA R155, R155, R74, R160 ;  /* 0x0000004a9b9b7223 */ /* 0x000fe200000000a0 */
[----:B------:R-:W-:Y:S01]  /*75f0*/  LDS R164, [R194.X4+0xad0] ;  /* 0x000ad000c2a47984 */ /* 0x000fe20000004800 */
[----:B0-----:R-:W-:-:S02]  /*7600*/  FFMA R128, R66, R138, R133 ;  /* 0x0000008a42807223 */ /* 0x001fc40000000085 */
[----:B------:R-:W-:Y:S01]  /*7610*/  FFMA R129, R71, R129, R132 ;  /* 0x0000008147817223 */ /* 0x000fe20000000084 */
[----:B------:R-:W0:Y:S01]  /*7620*/  LDS R160, [R194.X4+0x7bc] ;  /* 0x0007bc00c2a07984 */ /* 0x000e220000004800 */
[----:B------:R-:W-:Y:S02]  /*7630*/  FFMA R128, R67, R139, R128 ;  /* 0x0000008b43807223 */ /* 0x000fe40000000080 */
[----:B------:R-:W-:Y:S01]  /*7640*/  FFMA R155, R154, R89, R155 ;  /* 0x000000599a9b7223 */ /* 0x000fe2000000009b */
[----:B------:R-:W0:Y:S01]  /*7650*/  LDS.64 R132, [R194.X4+0x7c0] ;  /* 0x0007c000c2847984 */ /* 0x000e220000004a00 */
[----:B-1----:R-:W-:Y:S02]  /*7660*/  FFMA R128, R68, R209, R128 ;  /* 0x000000d144807223 */ /* 0x002fe40000000080 */
[----:B------:R-:W-:Y:S01]  /*7670*/  FFMA R213, R213, R60, R144 ;  /* 0x0000003cd5d57223 */ /* 0x000fe20000000090 */
[----:B------:R-:W-:Y:S01]  /*7680*/  LDS R200, [R194.X4+0x1194] ;  /* 0x00119400c2c87984 */ /* 0x000fe20000004800 */
[----:B------:R-:W-:-:S02]  /*7690*/  FFMA R154, R150, R90, R155 ;  /* 0x0000005a969a7223 */ /* 0x000fc4000000009b */
[----:B---3--:R-:W-:Y:S01]  /*76a0*/  FFMA R155, R75, R156, R128 ;  /* 0x0000009c4b9b7223 */ /* 0x008fe20000000080 */
[----:B------:R-:W1:Y:S01]  /*76b0*/  LDS.64 R144, [R194.X4+0xe88] ;  /* 0x000e8800c2907984 */ /* 0x000e620000004a00 */
[----:B------:R-:W-:Y:S02]  /*76c0*/  FFMA R213, R158, R87, R213 ;  /* 0x000000579ed57223 */ /* 0x000fe400000000d5 */
[----:B------:R-:W-:Y:S01]  /*76d0*/  FFMA R152, R152, R78, R129 ;  /* 0x0000004e98987223 */ /* 0x000fe20000000081 */
[----:B------:R-:W-:Y:S01]  /*76e0*/  LDS R158, [R194.X4+0x1868] ;  /* 0x00186800c29e7984 */ /* 0x000fe20000004800 */
[----:B------:R-:W-:Y:S02]  /*76f0*/  FFMA R150, R76, R148, R155 ;  /* 0x000000944c967223 */ /* 0x000fe4000000009b */
[----:B------:R-:W-:Y:S01]  /*7700*/  FFMA R146, R146, R64, R213 ;  /* 0x0000004092927223 */ /* 0x000fe200000000d5 */
[----:B------:R-:W3:Y:S01]  /*7710*/  LDS.64 R128, [R194.X4+0x1198] ;  /* 0x00119800c2807984 */ /* 0x000ee20000004a00 */
[----:B------:R-:W-:-:S02]  /*7720*/  FFMA R199, R151, R91, R154 ;  /* 0x0000005b97c77223 */ /* 0x000fc4000000009a */
[----:B------:R-:W-:Y:S01]  /*7730*/  FFMA R153, R79, R153, R152 ;  /* 0x000000994f997223 */ /* 0x000fe20000000098 */
[----:B------:R-:W1:Y:S01]  /*7740*/  LDS R155, [R194.X4+0xe90] ;  /* 0x000e9000c29b7984 */ /* 0x000e620000004800 */
[----:B------:R-:W-:Y:S02]  /*7750*/  FFMA R150, R77, R149, R150 ;  /* 0x000000954d967223 */ /* 0x000fe40000000096 */
[----:B------:R-:W-:Y:S01]  /*7760*/  FFMA R151, R147, R65, R146 ;  /* 0x0000004193977223 */ /* 0x000fe20000000092 */
[----:B------:R-:W3:Y:S01]  /*7770*/  LDS R154, [R194.X4+0x1554] ;  /* 0x00155400c29a7984 */ /* 0x000ee20000004800 */
[----:B--2---:R-:W-:Y:S02]  /*7780*/  FFMA R213, R88, R202, R153 ;  /* 0x000000ca58d57223 */ /* 0x004fe40000000099 */
[----:B------:R-:W-:Y:S01]  /*7790*/  FFMA R147, R162, R59, R150 ;  /* 0x0000003ba2937223 */ /* 0x000fe20000000096 */
[----:B------:R-:W2:Y:S01]  /*77a0*/  LDS.64 R152, [R194.X4+0x1860] ;  /* 0x00186000c2987984 */ /* 0x000ea20000004a00 */
[----:B------:R-:W-:-:S02]  /*77b0*/  FFMA R146, R138, R72, R151 ;  /* 0x000000488a927223 */ /* 0x000fc40000000097 */
[----:B----4-:R-:W-:Y:S01]  /*77c0*/  FFMA R138, R56, R124, R201 ;  /* 0x0000007c388a7223 */ /* 0x010fe200000000c9 */
[----:B------:R-:W4:Y:S01]  /*77d0*/  LDS.64 R150, [R194.X4+0x1558] ;  /* 0x00155800c2967984 */ /* 0x000f220000004a00 */
[----:B-----5:R-:W-:Y:S02]  /*77e0*/  FFMA R142, R80, R142, R147 ;  /* 0x0000008e508e7223 */ /* 0x020fe40000000093 */
[----:B------:R-:W-:Y:S01]  /*77f0*/  FFMA R138, R57, R125, R138 ;  /* 0x0000007d398a7223 */ /* 0x000fe2000000008a */
[----:B------:R-:W5:Y:S01]  /*7800*/  LDS R162, [R194.X4+0x12c] ;  /* 0x00012c00c2a27984 */ /* 0x000f620000004800 */
[----:B------:R-:W-:Y:S02]  /*7810*/  FFMA R143, R81, R143, R142 ;  /* 0x0000008f518f7223 */ /* 0x000fe4000000008e */
[----:B------:R-:W-:Y:S01]  /*7820*/  FFMA R138, R203, R58, R138 ;  /* 0x0000003acb8a7223 */ /* 0x000fe2000000008a */
[----:B------:R-:W-:Y:S01]  /*7830*/  LDS R219, [R194.X4+0x530] ;  /* 0x00053000c2db7984 */ /* 0x000fe20000004800 */
[----:B------:R-:W-:-:S02]  /*7840*/  FFMA R124, R124, R82, R213 ;  /* 0x000000527c7c7223 */ /* 0x000fc400000000d5 */
[----:B------:R-:W-:Y:S01]  /*7850*/  FFMA R201, R139, R73, R146 ;  /* 0x000000498bc97223 */ /* 0x000fe20000000092 */
[----:B------:R-:W-:Y:S01]  /*7860*/  LDS R221, [R194.X4+0x1688] ;  /* 0x00168800c2dd7984 */ /* 0x000fe20000004800 */
[----:B------:R-:W-:Y:S02]  /*7870*/  FFMA R134, R84, R134, R143 ;  /* 0x0000008654867223 */ /* 0x000fe4000000008f */
[----:B0-----:R-:W-:Y:S01]  /*7880*/  FFMA R139, R61, R160, R138 ;  /* 0x000000a03d8b7223 */ /* 0x001fe2000000008a */
[----:B------:R-:W0:Y:S01]  /*7890*/  LDS.64 R142, [R194.X4+0x438] ;  /* 0x00043800c28e7984 */ /* 0x000e220000004a00 */
[----:B------:R-:W-:Y:S02]  /*78a0*/  FFMA R202, R125, R83, R124 ;  /* 0x000000537dca7223 */ /* 0x000fe4000000007c */
[----:B------:R-:W-:Y:S01]  /*78b0*/  FFMA R124, R132, R62, R139 ;  /* 0x0000003e847c7223 */ /* 0x000fe2000000008b */
[----:B------:R-:W0:Y:S01]  /*78c0*/  LDS.64 R146, [R194.X4+0x130] ;  /* 0x00013000c2927984 */ /* 0x000e220000004a00 */
[----:B------:R-:W-:-:S02]  /*78d0*/  FFMA R135, R85, R135, R134 ;  /* 0x0000008755877223 */ /* 0x000fc40000000086 */
[----:B------:R-:W-:Y:S01]  /*78e0*/  FFMA R209, R209, R74, R201 ;  /* 0x0000004ad1d17223 */ /* 0x000fe200000000c9 */
[----:B------:R-:W-:Y:S01]  /*78f0*/  LDS.64 R138, [R194.X4+0x7f8] ;  /* 0x0007f800c28a7984 */ /* 0x000fe20000004a00 */
[----:B------:R-:W-:Y:S02]  /*7900*/  FFMA R125, R63, R133, R124 ;  /* 0x000000853f7d7223 */ /* 0x000fe4000000007c */
[----:B------:R-:W-:Y:S01]  /*7910*/  FFMA R164, R164, R86, R135 ;  /* 0x00000056a4a47223 */ /* 0x000fe20000000087 */
[----:B------:R-:W0:Y:S01]  /*7920*/  LDS R201, [R194.X4+0x440] ;  /* 0x00044000c2c97984 */ /* 0x000e220000004800 */
[----:B------:R-:W-:Y:S02]  /*7930*/  FFMA R209, R156, R89, R209 ;  /* 0x000000599cd17223 */ /* 0x000fe400000000d1 */
[----:B-1----:R-:W-:Y:S01]  /*7940*/  FFMA R134, R66, R144, R125 ;  /* 0x0000009042867223 */ /* 0x002fe2000000007d */
[----:B------:R-:W1:Y:S01]  /*7950*/  LDS R156, [R194.X4+0xb04] ;  /* 0x000b0400c29c7984 */ /* 0x000e620000004800 */
[----:B------:R-:W-:-:S02]  /*7960*/  FFMA R135, R200, R69, R164 ;  /* 0x00000045c8877223 */ /* 0x000fc400000000a4 */
[----:B------:R-:W-:Y:S01]  /*7970*/  FFMA R134, R67, R145, R134 ;  /* 0x0000009143867223 */ /* 0x000fe20000000086 */
[----:B------:R-:W-:Y:S01]  /*7980*/  LDS R164, [R194.X4+0x800] ;  /* 0x00080000c2a47984 */ /* 0x000fe20000004800 */
[----:B---3--:R-:W-:Y:S02]  /*7990*/  FFMA R128, R128, R70, R135 ;  /* 0x0000004680807223 */ /* 0x008fe40000000087 */
[----:B------:R-:W-:Y:S01]  /*79a0*/  FFMA R204, R148, R90, R209 ;  /* 0x0000005a94cc7223 */ /* 0x000fe200000000d1 */
[----:B------:R-:W3:Y:S01]  /*79b0*/  LDS.64 R124, [R194.X4+0xb08] ;  /* 0x000b0800c27c7984 */ /* 0x000ee20000004a00 */
[----:B------:R-:W-:Y:S02]  /*79c0*/  FFMA R148, R68, R155, R134 ;  /* 0x0000009b44947223 */ /* 0x000fe40000000086 */
[----:B------:R-:W-:Y:S01]  /*79d0*/  FFMA R209, R71, R129, R128 ;  /* 0x0000008147d17223 */ /* 0x000fe20000000080 */
[----:B------:R-:W1:Y:S01]  /*79e0*/  LDS R200, [R194.X4+0xec4] ;  /* 0x000ec400c2c87984 */ /* 0x000e620000004800 */
[----:B------:R-:W-:-:S02]  /*79f0*/  FFMA R202, R203, R60, R202 ;  /* 0x0000003ccbca7223 */ /* 0x000fc400000000ca */
[----:B------:R-:W-:Y:S01]  /*7a00*/  FFMA R203, R75, R154, R148 ;  /* 0x0000009a4bcb7223 */ /* 0x000fe20000000094 */
[----:B------:R-:W-:Y:S01]  /*7a10*/  LDS.64 R128, [R194.X4+0xec8] ;  /* 0x000ec800c2807984 */ /* 0x000fe20000004a00 */
[----:B--2---:R-:W-:Y:S02]  /*7a20*/  FFMA R152, R152, R78, R209 ;  /* 0x0000004e98987223 */ /* 0x004fe400000000d1 */
[----:B----4-:R-:W-:Y:S01]  /*7a30*/  FFMA R148, R76, R150, R203 ;  /* 0x000000964c947223 */ /* 0x010fe200000000cb */
[----:B------:R-:W2:Y:S01]  /*7a40*/  LDS.64 R134, [R194.X4+0x11d0] ;  /* 0x0011d000c2867984 */ /* 0x000ea20000004a00 */
[----:B------:R-:W-:Y:S02]  /*7a50*/  FFMA R209, R160, R87, R202 ;  /* 0x00000057a0d17223 */ /* 0x000fe400000000ca */
[----:B------:R-:W-:Y:S01]  /*7a60*/  FFMA R213, R149, R91, R204 ;  /* 0x0000005b95d57223 */ /* 0x000fe200000000cc */
[----:B------:R-:W4:Y:S01]  /*7a70*/  LDS R203, [R194.X4+0x11d8] ;  /* 0x0011d800c2cb7984 */ /* 0x000f220000004800 */
[----:B------:R-:W-:-:S02]  /*7a80*/  FFMA R149, R79, R153, R152 ;  /* 0x000000994f957223 */ /* 0x000fc40000000098 */
[----:B------:R-:W-:Y:S01]  /*7a90*/  FFMA R148, R77, R151, R148 ;  /* 0x000000974d947223 */ /* 0x000fe20000000094 */
[----:B------:R-:W-:Y:S01]  /*7aa0*/  LDS.64 R152, [R194.X4+0x1590] ;  /* 0x00159000c2987984 */ /* 0x000fe20000004a00 */
[----:B------:R-:W-:Y:S02]  /*7ab0*/  FFMA R132, R132, R64, R209 ;  /* 0x0000004084847223 */ /* 0x000fe400000000d1 */
[----:B------:R-:W-:Y:S01]  /*7ac0*/  FFMA R209, R88, R158, R149 ;  /* 0x0000009e58d17223 */ /* 0x000fe20000000095 */
[----:B------:R-:W-:Y:S01]  /*7ad0*/  LDS R160, [R194.X4+0x474] ;  /* 0x00047400c2a07984 */ /* 0x000fe20000004800 */
[----:B-----5:R-:W-:Y:S02]  /*7ae0*/  FFMA R149, R162, R59, R148 ;  /* 0x0000003ba2957223 */ /* 0x020fe40000000094 */
[----:B------:R-:W-:Y:S01]  /*7af0*/  FFMA R217, R133, R65, R132 ;  /* 0x0000004185d97223 */ /* 0x000fe20000000084 */
[----:B------:R-:W5:Y:S01]  /*7b00*/  LDS R158, [R194.X4+0x189c] ;  /* 0x00189c00c29e7984 */ /* 0x000f620000004800 */
[----:B0-----:R-:W-:-:S02]  /*7b10*/  FFMA R148, R56, R142, R207 ;  /* 0x0000008e38947223 */ /* 0x001fc400000000cf */
[----:B------:R-:W-:Y:S01]  /*7b20*/  FFMA R146, R80, R146, R149 ;  /* 0x0000009250927223 */ /* 0x000fe20000000095 */
[----:B------:R-:W0:Y:S01]  /*7b30*/  LDS.64 R132, [R194.X4+0x18a0] ;  /* 0x0018a000c2847984 */ /* 0x000e220000004a00 */
[----:B------:R-:W-:Y:S02]  /*7b40*/  FFMA R148, R57, R143, R148 ;  /* 0x0000008f39947223 */ /* 0x000fe40000000094 */
[----:B------:R-:W-:Y:S01]  /*7b50*/  FFMA R147, R81, R147, R146 ;  /* 0x0000009351937223 */ /* 0x000fe20000000092 */
[----:B------:R-:W0:Y:S01]  /*7b60*/  LDS R202, [R194.X4+0x1598] ;  /* 0x00159800c2ca7984 */ /* 0x000e220000004800 */
[----:B------:R-:W-:Y:S02]  /*7b70*/  FFMA R162, R142, R82, R209 ;  /* 0x000000528ea27223 */ /* 0x000fe400000000d1 */
[----:B------:R-:W-:Y:S01]  /*7b80*/  FFMA R144, R144, R72, R217 ;  /* 0x0000004890907223 */ /* 0x000fe200000000d9 */
[----:B------:R-:W-:Y:S01]  /*7b90*/  LDS R204, [R194.X4+0x1610] ;  /* 0x00161000c2cc7984 */ /* 0x000fe20000004800 */
[----:B------:R-:W-:-:S02]  /*7ba0*/  FFMA R142, R201, R58, R148 ;  /* 0x0000003ac98e7223 */ /* 0x000fc40000000094 */
[----:B------:R-:W-:Y:S01]  /*7bb0*/  FFMA R138, R84, R138, R147 ;  /* 0x0000008a548a7223 */ /* 0x000fe20000000093 */
[----:B------:R-:W0:Y:S01]  /*7bc0*/  LDS.64 R148, [R194.X4+0x478] ;  /* 0x00047800c2947984 */ /* 0x000e220000004a00 */
[----:B------:R-:W-:Y:S02]  /*7bd0*/  FFMA R144, R145, R73, R144 ;  /* 0x0000004991907223 */ /* 0x000fe40000000090 */
[----:B-1----:R-:W-:Y:S01]  /*7be0*/  FFMA R145, R61, R156, R142 ;  /* 0x0000009c3d917223 */ /* 0x002fe2000000008e */
[----:B------:R-:W-:Y:S01]  /*7bf0*/  LDS R214, [R194.X4+0x5dc] ;  /* 0x0005dc00c2d67984 */ /* 0x000fe20000004800 */
[----:B------:R-:W-:Y:S02]  /*7c00*/  FFMA R147, R85, R139, R138 ;  /* 0x0000008b55937223 */ /* 0x000fe4000000008a */
[----:B------:R-:W-:Y:S01]  /*7c10*/  FFMA R155, R155, R74, R144 ;  /* 0x0000004a9b9b7223 */ /* 0x000fe20000000090 */
[----:B------:R-:W1:Y:S01]  /*7c20*/  LDS.64 R138, [R194.X4+0x168] ;  /* 0x00016800c28a7984 */ /* 0x000e620000004a00 */
[----:B---3--:R-:W-:-:S02]  /*7c30*/  FFMA R142, R124, R62, R145 ;  /* 0x0000003e7c8e7223 */ /* 0x008fc40000000091 */
[----:B------:R-:W-:Y:S01]  /*7c40*/  FFMA R164, R164, R86, R147 ;  /* 0x00000056a4a47223 */ /* 0x000fe20000000093 */
[----:B------:R-:W-:Y:S01]  /*7c50*/  LDS R227, [R194.X4+0x9e0] ;  /* 0x0009e000c2e37984 */ /* 0x000fe20000004800 */
[----:B------:R-:W-:Y:S02]  /*7c60*/  FFMA R144, R143, R83, R162 ;  /* 0x000000538f907223 */ /* 0x000fe400000000a2 */
[----:B------:R-:W-:Y:S01]  /*7c70*/  FFMA R143, R63, R125, R142 ;  /* 0x0000007d3f8f7223 */ /* 0x000fe2000000008e */
[----:B------:R-:W-:Y:S01]  /*7c80*/  LDS.64 R146, [R194.X4+0xb40] ;  /* 0x000b4000c2927984 */ /* 0x000fe20000004a00 */
[----:B------:R-:W-:Y:S02]  /*7c90*/  FFMA R145, R200, R69, R164 ;  /* 0x00000045c8917223 */ /* 0x000fe400000000a4 */
[----:B------:R-:W-:Y:S01]  /*7ca0*/  FFMA R207, R154, R89, R155 ;  /* 0x000000599acf7223 */ /* 0x000fe2000000009b */
[----:B------:R-:W-:Y:S01]  /*7cb0*/  LDS R162, [R194.X4+0xb48] ;  /* 0x000b4800c2a27984 */ /* 0x000fe20000004800 */
[----:B--2---:R-:W-:-:S02]  /*7cc0*/  FFMA R142, R66, R134, R143 ;  /* 0x00000086428e7223 */ /* 0x004fc4000000008f */
[----:B------:R-:W-:Y:S01]  /*7cd0*/  FFMA R128, R128, R70, R145 ;  /* 0x0000004680807223 */ /* 0x000fe20000000091 */
[----:B------:R-:W2:Y:S01]  /*7ce0*/  LDS R155, [R194.X4+0x170] ;  /* 0x00017000c29b7984 */ /* 0x000ea20000004800 */
[----:B------:R-:W-:Y:S02]  /*7cf0*/  FFMA R142, R67, R135, R142 ;  /* 0x00000087438e7223 */ /* 0x000fe4000000008e */
[----:B------:R-:W-:Y:S01]  /*7d00*/  FFMA R143, R71, R129, R128 ;  /* 0x00000081478f7223 */ /* 0x000fe20000000080 */
[----:B------:R-:W3:Y:S01]  /*7d10*/  LDS R154, [R194.X4+0x834] ;  /* 0x00083400c29a7984 */ /* 0x000ee20000004800 */
[----:B----4-:R-:W-:Y:S02]  /*7d20*/  FFMA R142, R68, R203, R142 ;  /* 0x000000cb448e7223 */ /* 0x010fe4000000008e */
[----:B------:R-:W-:Y:S01]  /*7d30*/  FFMA R144, R201, R60, R144 ;  /* 0x0000003cc9907223 */ /* 0x000fe20000000090 */
[----:B------:R-:W4:Y:S01]  /*7d40*/  LDS.64 R128, [R194.X4+0x838] ;  /* 0x00083800c2807984 */ /* 0x000f220000004a00 */
[----:B------:R-:W-:-:S02]  /*7d50*/  FFMA R200, R150, R90, R207 ;  /* 0x0000005a96c87223 */ /* 0x000fc400000000cf */
[----:B-----5:R-:W-:Y:S01]  /*7d60*/  FFMA R201, R75, R158, R142 ;  /* 0x0000009e4bc97223 */ /* 0x020fe2000000008e */
[----:B------:R-:W5:Y:S01]  /*7d70*/  LDS R164, [R194.X4+0x120c] ;  /* 0x00120c00c2a47984 */ /* 0x000f620000004800 */
[----:B------:R-:W-:Y:S02]  /*7d80*/  FFMA R207, R156, R87, R144 ;  /* 0x000000579ccf7223 */ /* 0x000fe40000000090 */
[----:B------:R-:W-:Y:S01]  /*7d90*/  FFMA R152, R152, R78, R143 ;  /* 0x0000004e98987223 */ /* 0x000fe2000000008f */
[----:B------:R-:W4:Y:S01]  /*7da0*/  LDS.64 R144, [R194.X4+0xf00] ;  /* 0x000f0000c2907984 */ /* 0x000f220000004a00 */
[----:B0-----:R-:W-:Y:S02]  /*7db0*/  FFMA R150, R76, R132, R201 ;  /* 0x000000844c967223 */ /* 0x001fe400000000c9 */
[----:B------:R-:W-:Y:S01]  /*7dc0*/  FFMA R124, R124, R64, R207 ;  /* 0x000000407c7c7223 */ /* 0x000fe200000000cf */
[----:B------:R-:W0:Y:S01]  /*7dd0*/  LDS.64 R142, [R194.X4+0x1210] ;  /* 0x00121000c28e7984 */ /* 0x000e220000004a00 */
[----:B------:R-:W-:-:S02]  /*7de0*/  FFMA R209, R151, R91, R200 ;  /* 0x0000005b97d17223 */ /* 0x000fc400000000c8 */
[----:B------:R-:W-:Y:S01]  /*7df0*/  FFMA R150, R77, R133, R150 ;  /* 0x000000854d967223 */ /* 0x000fe20000000096 */
[----:B------:R-:W-:Y:S01]  /*7e00*/  LDS R156, [R194.X4+0x15cc] ;  /* 0x0015cc00c29c7984 */ /* 0x000fe20000004800 */
        /* <DEDUP_REMOVED lines=9> */
[----:B-1----:R-:W-:Y:S02]  /*7ea0*/  FFMA R134, R56, R138, R205 ;  /* 0x0000008a38867223 */ /* 0x002fe400000000cd */
[----:B------:R-:W-:Y:S01]  /*7eb0*/  FFMA R152, R135, R73, R152 ;  /* 0x0000004987987223 */ /* 0x000fe20000000098 */
[----:B------:R-:W1:Y:S01]  /*7ec0*/  LDS.64 R124, [R194.X4+0x15d0] ;  /* 0x0015d000c27c7984 */ /* 0x000e620000004a00 */
[----:B------:R-:W-:Y:S02]  /*7ed0*/  FFMA R134, R57, R139, R134 ;  /* 0x0000008b39867223 */ /* 0x000fe40000000086 */
[----:B------:R-:W-:Y:S01]  /*7ee0*/  FFMA R200, R138, R82, R201 ;  /* 0x000000528ac87223 */ /* 0x000fe200000000c9 */
[----:B------:R-:W-:Y:S01]  /*7ef0*/  LDS R205, [R194.X4+0x4b8] ;  /* 0x0004b800c2cd7984 */ /* 0x000fe20000004800 */
[----:B------:R-:W-:-:S02]  /*7f00*/  FFMA R149, R81, R149, R148 ;  /* 0x0000009551957223 */ /* 0x000fc40000000094 */
[----:B------:R-:W-:Y:S01]  /*7f10*/  FFMA R203, R203, R74, R152 ;  /* 0x0000004acbcb7223 */ /* 0x000fe20000000098 */
[----:B------:R-:W-:Y:S01]  /*7f20*/  LDS R212, [R194.X4+0x10a4] ;  /* 0x0010a400c2d47984 */ /* 0x000fe20000004800 */
[----:B--2---:R-:W-:Y:S02]  /*7f30*/  FFMA R138, R155, R58, R134 ;  /* 0x0000003a9b8a7223 */ /* 0x004fe40000000086 */
[----:B------:R-:W-:Y:S01]  /*7f40*/  FFMA R146, R84, R146, R149 ;  /* 0x0000009254927223 */ /* 0x000fe20000000095 */
[----:B------:R-:W2:Y:S01]  /*7f50*/  LDS R152, [R194.X4+0x1a4] ;  /* 0x0001a400c2987984 */ /* 0x000ea20000004800 */
[----:B------:R-:W-:Y:S02]  /*7f60*/  FFMA R200, R139, R83, R200 ;  /* 0x000000538bc87223 */ /* 0x000fe400000000c8 */
[----:B---3--:R-:W-:Y:S01]  /*7f70*/  FFMA R139, R61, R154, R138 ;  /* 0x0000009a3d8b7223 */ /* 0x008fe2000000008a */
[----:B------:R-:W3:Y:S01]  /*7f80*/  LDS.64 R134, [R194.X4+0x4b0] ;  /* 0x0004b000c2867984 */ /* 0x000ee20000004a00 */
[----:B------:R-:W-:-:S02]  /*7f90*/  FFMA R147, R85, R147, R146 ;  /* 0x0000009355937223 */ /* 0x000fc40000000092 */
[----:B----4-:R-:W-:Y:S01]  /*7fa0*/  FFMA R138, R128, R62, R139 ;  /* 0x0000003e808a7223 */ /* 0x010fe2000000008b */
[----:B------:R-:W4:Y:S01]  /*7fb0*/  LDS.64 R148, [R194.X4+0x1a8] ;  /* 0x0001a800c2947984 */ /* 0x000f220000004a00 */
[----:B------:R-:W-:Y:S02]  /*7fc0*/  FFMA R203, R158, R89, R203 ;  /* 0x000000599ecb7223 */ /* 0x000fe400000000cb */
[----:B------:R-:W-:Y:S01]  /*7fd0*/  FFMA R162, R162, R86, R147 ;  /* 0x00000056a2a27223 */ /* 0x000fe20000000093 */
[----:B------:R-:W2:Y:S01]  /*7fe0*/  LDS R158, [R194.X4+0xb7c] ;  /* 0x000b7c00c29e7984 */ /* 0x000ea20000004800 */
[----:B------:R-:W-:Y:S02]  /*7ff0*/  FFMA R139, R63, R129, R138 ;  /* 0x000000813f8b7223 */ /* 0x000fe4000000008a */
[----:B------:R-:W-:Y:S01]  /*8000*/  FFMA R202, R132, R90, R203 ;  /* 0x0000005a84ca7223 */ /* 0x000fe200000000cb */
[----:B------:R-:W4:Y:S01]  /*8010*/  LDS.64 R146, [R194.X4+0x870] ;  /* 0x00087000c2927984 */ /* 0x000f220000004a00 */
[----:B-----5:R-:W-:-:S02]  /*8020*/  FFMA R201, R164, R69, R162 ;  /* 0x00000045a4c97223 */ /* 0x020fc400000000a2 */
[----:B------:R-:W-:Y:S01]  /*8030*/  FFMA R132, R66, R144, R139 ;  /* 0x0000009042847223 */ /* 0x000fe2000000008b */
[----:B------:R-:W-:Y:S01]  /*8040*/  LDS R164, [R194.X4+0x878] ;  /* 0x00087800c2a47984 */ /* 0x000fe20000004800 */
[----:B0-----:R-:W-:Y:S02]  /*8050*/  FFMA R142, R142, R70, R201 ;  /* 0x000000468e8e7223 */ /* 0x001fe400000000c9 */
[----:B------:R-:W-:Y:S01]  /*8060*/  FFMA R132, R67, R145, R132 ;  /* 0x0000009143847223 */ /* 0x000fe20000000084 */
[----:B------:R-:W0:Y:S01]  /*8070*/  LDS.64 R138, [R194.X4+0xb80] ;  /* 0x000b8000c28a7984 */ /* 0x000e220000004a00 */
[----:B------:R-:W-:Y:S02]  /*8080*/  FFMA R200, R155, R60, R200 ;  /* 0x0000003c9bc87223 */ /* 0x000fe400000000c8 */
[----:B------:R-:W-:Y:S01]  /*8090*/  FFMA R143, R71, R143, R142 ;  /* 0x0000008f478f7223 */ /* 0x000fe2000000008e */
[----:B------:R-:W-:Y:S01]  /*80a0*/  LDS R162, [R194.X4+0x4ec] ;  /* 0x0004ec00c2a27984 */ /* 0x000fe20000004800 */
[----:B------:R-:W-:-:S02]  /*80b0*/  FFMA R142, R68, R153, R132 ;  /* 0x00000099448e7223 */ /* 0x000fc40000000084 */
[----:B------:R-:W-:Y:S01]  /*80c0*/  FFMA R203, R133, R91, R202 ;  /* 0x0000005b85cb7223 */ /* 0x000fe200000000ca */
[----:B------:R-:W-:Y:S01]  /*80d0*/  LDS R210, [R194.X4+0x13ec] ;  /* 0x0013ec00c2d27984 */ /* 0x000fe20000004800 */
[----:B------:R-:W-:Y:S02]  /*80e0*/  FFMA R201, R154, R87, R200 ;  /* 0x000000579ac97223 */ /* 0x000fe400000000c8 */
[----:B------:R-:W-:Y:S01]  /*80f0*/  FFMA R155, R75, R156, R142 ;  /* 0x0000009c4b9b7223 */ /* 0x000fe2000000008e */
[----:B------:R-:W5:Y:S01]  /*8100*/  LDS.64 R132, [R194.X4+0x1248] ;  /* 0x00124800c2847984 */ /* 0x000f620000004a00 */
[----:B------:R-:W-:Y:S02]  /*8110*/  FFMA R154, R128, R64, R201 ;  /* 0x00000040809a7223 */ /* 0x000fe400000000c9 */
[----:B------:R-:W-:Y:S01]  /*8120*/  FFMA R150, R150, R78, R143 ;  /* 0x0000004e96967223 */ /* 0x000fe2000000008f */
[----:B------:R-:W5:Y:S01]  /*8130*/  LDS R200, [R194.X4+0xf3c] ;  /* 0x000f3c00c2c87984 */ /* 0x000f620000004800 */
[----:B-1----:R-:W-:-:S02]  /*8140*/  FFMA R128, R76, R124, R155 ;  /* 0x0000007c4c807223 */ /* 0x002fc4000000009b */
[----:B------:R-:W-:Y:S01]  /*8150*/  FFMA R151, R79, R151, R150 ;  /* 0x000000974f977223 */ /* 0x000fe20000000096 */
[----:B------:R-:W1:Y:S01]  /*8160*/  LDS.64 R142, [R194.X4+0xf40] ;  /* 0x000f4000c28e7984 */ /* 0x000e620000004a00 */
[----:B------:R-:W-:Y:S02]  /*8170*/  FFMA R129, R129, R65, R154 ;  /* 0x0000004181817223 */ /* 0x000fe4000000009a */
[----:B------:R-:W-:Y:S01]  /*8180*/  FFMA R128, R77, R125, R128 ;  /* 0x0000007d4d807223 */ /* 0x000fe20000000080 */
[----:B------:R-:W1:Y:S01]  /*8190*/  LDS R155, [R194.X4+0x1250] ;  /* 0x00125000c29b7984 */ /* 0x000e620000004800 */
[----:B------:R-:W-:Y:S02]  /*81a0*/  FFMA R207, R88, R160, R151 ;  /* 0x000000a058cf7223 */ /* 0x000fe40000000097 */
[----:B------:R-:W-:Y:S01]  /*81b0*/  FFMA R160, R144, R72, R129 ;  /* 0x0000004890a07223 */ /* 0x000fe20000000081 */
[----:B------:R-:W1:Y:S01]  /*81c0*/  LDS R154, [R194.X4+0x1914] ;  /* 0x00191400c29a7984 */ /* 0x000e620000004800 */
[----:B--2---:R-:W-:-:S02]  /*81d0*/  FFMA R201, R152, R59, R128 ;  /* 0x0000003b98c97223 */ /* 0x004fc40000000080 */
[----:B---3--:R-:W-:Y:S01]  /*81e0*/  FFMA R144, R56, R134, R215 ;  /* 0x0000008638907223 */ /* 0x008fe200000000d7 */
[----:B------:R-:W2:Y:S01]  /*81f0*/  LDS.64 R128, [R194.X4+0x1918] ;  /* 0x00191800c2807984 */ /* 0x000ea20000004a00 */
[----:B------:R-:W-:Y:S02]  /*8200*/  FFMA R202, R134, R82, R207 ;  /* 0x0000005286ca7223 */ /* 0x000fe400000000cf */
[----:B------:R-:W-:Y:S01]  /*8210*/  FFMA R134, R57, R135, R144 ;  /* 0x0000008739867223 */ /* 0x000fe20000000090 */
[----:B------:R-:W3:Y:S01]  /*8220*/  LDS.64 R150, [R194.X4+0x1608] ;  /* 0x00160800c2967984 */ /* 0x000ee20000004a00 */
[----:B------:R-:W-:Y:S02]  /*8230*/  FFMA R160, R145, R73, R160 ;  /* 0x0000004991a07223 */ /* 0x000fe400000000a0 */
[----:B----4-:R-:W-:Y:S01]  /*8240*/  FFMA R148, R80, R148, R201 ;  /* 0x0000009450947223 */ /* 0x010fe200000000c9 */
[----:B------:R-:W4:Y:S01]  /*8250*/  LDS.64 R144, [R194.X4+0x1e0] ;  /* 0x0001e000c2907984 */ /* 0x000f220000004a00 */
[----:B------:R-:W-:-:S02]  /*8260*/  FFMA R134, R205, R58, R134 ;  /* 0x0000003acd867223 */ /* 0x000fc40000000086 */
[----:B------:R-:W-:Y:S01]  /*8270*/  FFMA R201, R81, R149, R148 ;  /* 0x0000009551c97223 */ /* 0x000fe20000000094 */
[----:B------:R-:W-:Y:S01]  /*8280*/  LDS R207, [R194.X4+0x1e8] ;  /* 0x0001e800c2cf7984 */ /* 0x000fe20000004800 */
[----:B------:R-:W-:Y:S02]  /*8290*/  FFMA R148, R153, R74, R160 ;  /* 0x0000004a99947223 */ /* 0x000fe400000000a0 */
[----:B------:R-:W-:Y:S01]  /*82a0*/  FFMA R149, R61, R158, R134 ;  /* 0x0000009e3d957223 */ /* 0x000fe20000000086 */
[----:B------:R-:W3:Y:S01]  /*82b0*/  LDS.64 R152, [R194.X4+0x4f0] ;  /* 0x0004f000c2987984 */ /* 0x000ee20000004a00 */
[----:B------:R-:W-:Y:S02]  /*82c0*/  FFMA R146, R84, R146, R201 ;  /* 0x0000009254927223 */ /* 0x000fe400000000c9 */
[----:B0-----:R-:W-:Y:S01]  /*82d0*/  FFMA R134, R138, R62, R149 ;  /* 0x0000003e8a867223 */ /* 0x001fe20000000095 */
[----:B------:R-:W0:Y:S01]  /*82e0*/  LDS R160, [R194.X4+0x8ac] ;  /* 0x0008ac00c2a07984 */ /* 0x000e220000004800 */
[----:B------:R-:W-:-:S02]  /*82f0*/  FFMA R147, R85, R147, R146 ;  /* 0x0000009355937223 */ /* 0x000fc40000000092 */
[----:B------:R-:W-:Y:S01]  /*8300*/  FFMA R201, R63, R139, R134 ;  /* 0x0000008b3fc97223 */ /* 0x000fe20000000086 */
[----:B------:R-:W-:Y:S01]  /*8310*/  LDS R233, [R194.X4+0x1a48] ;  /* 0x001a4800c2e97984 */ /* 0x000fe20000004800 */
[----:B------:R-:W-:Y:S02]  /*8320*/  FFMA R215, R156, R89, R148 ;  /* 0x000000599cd77223 */ /* 0x000fe40000000094 */
[----:B------:R-:W-:Y:S01]  /*8330*/  FFMA R164, R164, R86, R147 ;  /* 0x00000056a4a47223 */ /* 0x000fe20000000093 */
[----:B------:R-:W0:Y:S01]  /*8340*/  LDS.64 R148, [R194.X4+0x8b0] ;  /* 0x0008b000c2947984 */ /* 0x000e220000004a00 */
[----:B-----5:R-:W-:Y:S02]  /*8350*/  FFMA R134, R66, R132, R201 ;  /* 0x0000008442867223 */ /* 0x020fe400000000c9 */
[----:B------:R-:W-:Y:S01]  /*8360*/  FFMA R201, R200, R69, R164 ;  /* 0x00000045c8c97223 */ /* 0x000fe200000000a4 */
[----:B------:R-:W5:Y:S01]  /*8370*/  LDS.64 R146, [R194.X4+0xbb8] ;  /* 0x000bb800c2927984 */ /* 0x000f620000004a00 */
[----:B------:R-:W-:-:S02]  /*8380*/  FFMA R156, R124, R90, R215 ;  /* 0x0000005a7c9c7223 */ /* 0x000fc400000000d7 */
[----:B------:R-:W-:Y:S01]  /*8390*/  FFMA R124, R67, R133, R134 ;  /* 0x00000085437c7223 */ /* 0x000fe20000000086 */
[----:B------:R-:W-:Y:S01]  /*83a0*/  LDS R164, [R194.X4+0xbc0] ;  /* 0x000bc000c2a47984 */ /* 0x000fe20000004800 */
[----:B------:R-:W-:Y:S02]  /*83b0*/  FFMA R202, R135, R83, R202 ;  /* 0x0000005387ca7223 */ /* 0x000fe400000000ca */
[----:B-1----:R-:W-:Y:S01]  /*83c0*/  FFMA R142, R142, R70, R201 ;  /* 0x000000468e8e7223 */ /* 0x002fe200000000c9 */
[----:B------:R-:W1:Y:S01]  /*83d0*/  LDS.64 R134, [R194.X4+0xf78] ;  /* 0x000f7800c2867984 */ /* 0x000e620000004a00 */
[----:B------:R-:W-:Y:S02]  /*83e0*/  FFMA R124, R68, R155, R124 ;  /* 0x0000009b447c7223 */ /* 0x000fe4000000007c */
[----:B------:R-:W-:Y:S01]  /*83f0*/  FFMA R215, R71, R143, R142 ;  /* 0x0000008f47d77223 */ /* 0x000fe2000000008e */
[----:B------:R-:W1:Y:S01]  /*8400*/  LDS R200, [R194.X4+0x1284] ;  /* 0x00128400c2c87984 */ /* 0x000e620000004800 */
[----:B------:R-:W-:-:S02]  /*8410*/  FFMA R143, R75, R154, R124 ;  /* 0x0000009a4b8f7223 */ /* 0x000fc4000000007c */
[----:B------:R-:W-:Y:S02]  /*8420*/  FFMA R206, R205, R60, R202 ;  /* 0x0000003ccdce7223 */ /* 0x000fe400000000ca */
[----:B------:R-:W1:Y:S01]  /*8430*/  LDS R205, [R194.X4+0xf80] ;  /* 0x000f8000c2cd7984 */ /* 0x000e620000004800 */
[----:B--2---:R-:W-:Y:S02]  /*8440*/  FFMA R142, R76, R128, R143 ;  /* 0x000000804c8e7223 */ /* 0x004fe4000000008f */
[----:B------:R-:W-:Y:S02]  /*8450*/  FFMA R201, R125, R91, R156 ;  /* 0x0000005b7dc97223 */ /* 0x000fe4000000009c */
[----:B------:R-:W2:Y:S01]  /*8460*/  LDS R156, [R194.X4+0x1644] ;  /* 0x00164400c29c7984 */ /* 0x000ea20000004800 */
[----:B------:R-:W-:Y:S02]  /*8470*/  FFMA R217, R158, R87, R206 ;  /* 0x000000579ed97223 */ /* 0x000fe400000000ce */
[----:B------:R-:W-:Y:S01]  /*8480*/  FFMA R158, R77, R129, R142 ;  /* 0x000000814d9e7223 */ /* 0x000fe2000000008e */
[----:B------:R-:W1:Y:S01]  /*8490*/  LDS.64 R124, [R194.X4+0x1288] ;  /* 0x00128800c27c7984 */ /* 0x000e620000004a00 */
[----:B---3--:R-:W-:-:S02]  /*84a0*/  FFMA R202, R150, R78, R215 ;  /* 0x0000004e96ca7223 */ /* 0x008fc400000000d7 */
[----:B----4-:R-:W-:Y:S01]  /*84b0*/  FFMA R150, R56, R144, R211 ;  /* 0x0000009038967223 */ /* 0x010fe200000000d3 */
[----:B------:R-:W3:Y:S01]  /*84c0*/  LDS.64 R142, [R194.X4+0x1648] ;  /* 0x00164800c28e7984 */ /* 0x000ee20000004a00 */
[----:B------:R-:W-:Y:S02]  /*84d0*/  FFMA R211, R162, R59, R158 ;  /* 0x0000003ba2d37223 */ /* 0x000fe4000000009e */
[----:B------:R-:W-:Y:S01]  /*84e0*/  FFMA R162, R138, R64, R217 ;  /* 0x000000408aa27223 */ /* 0x000fe200000000d9 */
[----:B------:R-:W-:Y:S01]  /*84f0*/  LDS R158, [R194.X4+0x21c] ;  /* 0x00021c00c29e7984 */ /* 0x000fe20000004800 */
[----:B------:R-:W-:Y:S02]  /*8500*/  FFMA R138, R57, R145, R150 ;  /* 0x00000091398a7223 */ /* 0x000fe40000000096 */
[----:B------:R-:W-:Y:S02]  /*8510*/  FFMA R152, R80, R152, R211 ;  /* 0x0000009850987223 */ /* 0x000fe400000000d3 */
[----:B------:R-:W-:-:S02]  /*8520*/  FFMA R215, R79, R151, R202 ;  /* 0x000000974fd77223 */ /* 0x000fc400000000ca */
[----:B------:R-:W-:Y:S01]  /*8530*/  FFMA R138, R207, R58, R138 ;  /* 0x0000003acf8a7223 */ /* 0x000fe2000000008a */
[----:B------:R-:W4:Y:S01]  /*8540*/  LDS.64 R150, [R194.X4+0x1950] ;  /* 0x00195000c2967984 */ /* 0x000f220000004a00 */
[----:B------:R-:W-:Y:S02]  /*8550*/  FFMA R217, R139, R65, R162 ;  /* 0x000000418bd97223 */ /* 0x000fe400000000a2 */
[----:B------:R-:W-:Y:S01]  /*8560*/  FFMA R211, R81, R153, R152 ;  /* 0x0000009951d37223 */ /* 0x000fe20000000098 */
[----:B------:R-:W-:Y:S01]  /*8570*/  LDS R162, [R194.X4+0x1958] ;  /* 0x00195800c2a27984 */ /* 0x000fe20000004800 */
[----:B0-----:R-:W-:Y:S02]  /*8580*/  FFMA R153, R61, R160, R138 ;  /* 0x000000a03d997223 */ /* 0x001fe4000000008a */
[----:B------:R-:W-:Y:S01]  /*8590*/  FFMA R215, R88, R204, R215 ;  /* 0x000000cc58d77223 */ /* 0x000fe200000000d7 */
[----:B------:R-:W0:Y:S01]  /*85a0*/  LDS.64 R138, [R194.X4+0x220] ;  /* 0x00022000c28a7984 */ /* 0x000e220000004a00 */
[----:B------:R-:W-:-:S02]  /*85b0*/  FFMA R152, R132, R72, R217 ;  /* 0x0000004884987223 */ /* 0x000fc400000000d9 */
[----:B------:R-:W-:Y:S01]  /*85c0*/  FFMA R132, R148, R62, R153 ;  /* 0x0000003e94847223 */ /* 0x000fe20000000099 */
[----:B------:R-:W-:Y:S01]  /*85d0*/  LDS R217, [R194.X4+0x12c8] ;  /* 0x0012c800c2d97984 */ /* 0x000fe20000004800 */
[----:B------:R-:W-:Y:S02]  /*85e0*/  FFMA R144, R144, R82, R215 ;  /* 0x0000005290907223 */ /* 0x000fe400000000d7 */
[----:B-----5:R-:W-:Y:S01]  /*85f0*/  FFMA R146, R84, R146, R211 ;  /* 0x0000009254927223 */ /* 0x020fe200000000d3 */
[----:B------:R-:W-:Y:S01]  /*8600*/  LDS R215, [R194.X4+0x260] ;  /* 0x00026000c2d77984 */ /* 0x000fe20000004800 */
[----:B------:R-:W-:Y:S02]  /*8610*/  FFMA R153, R63, R149, R132 ;  /* 0x000000953f997223 */ /* 0x000fe40000000084 */
[----:B------:R-:W-:Y:S01]  /*8620*/  FFMA R202, R133, R73, R152 ;  /* 0x0000004985ca7223 */ /* 0x000fe20000000098 */
[----:B------:R-:W-:Y:S01]  /*8630*/  LDS R204, [R194.X4+0x564] ;  /* 0x00056400c2cc7984 */ /* 0x000fe20000004800 */
[----:B------:R-:W-:-:S02]  /*8640*/  FFMA R152, R145, R83, R144 ;  /* 0x0000005391987223 */ /* 0x000fc40000000090 */
[----:B------:R-:W-:Y:S01]  /*8650*/  FFMA R147, R85, R147, R146 ;  /* 0x0000009355937223 */ /* 0x000fe20000000092 */
[----:B------:R-:W5:Y:S01]  /*8660*/  LDS.64 R132, [R194.X4+0x8e8] ;  /* 0x0008e800c2847984 */ /* 0x000f620000004a00 */
[----:B-1----:R-:W-:Y:S02]  /*8670*/  FFMA R144, R66, R134, R153 ;  /* 0x0000008642907223 */ /* 0x002fe40000000099 */
[----:B------:R-:W-:Y:S01]  /*8680*/  FFMA R202, R155, R74, R202 ;  /* 0x0000004a9bca7223 */ /* 0x000fe200000000ca */
[----:B------:R-:W-:Y:S01]  /*8690*/  LDS R211, [R194.X4+0xff8] ;  /* 0x000ff800c2d37984 */ /* 0x000fe20000004800 */
[----:B------:R-:W-:Y:S02]  /*86a0*/  FFMA R164, R164, R86, R147 ;  /* 0x00000056a4a47223 */ /* 0x000fe40000000093 */
[----:B------:R-:W-:Y:S01]  /*86b0*/  FFMA R144, R67, R135, R144 ;  /* 0x0000008743907223 */ /* 0x000fe20000000090 */
[----:B------:R-:W1:Y:S01]  /*86c0*/  LDS.64 R146, [R194.X4+0x528] ;  /* 0x00052800c2927984 */ /* 0x000e620000004a00 */
[----:B------:R-:W-:-:S02]  /*86d0*/  FFMA R153, R154, R89, R202 ;  /* 0x000000599a997223 */ /* 0x000fc400000000ca */
[----:B------:R-:W-:Y:S01]  /*86e0*/  FFMA R145, R200, R69, R164 ;  /* 0x00000045c8917223 */ /* 0x000fe200000000a4 */
[----:B------:R-:W-:Y:S01]  /*86f0*/  LDS R202, [R194.X4+0xfb4] ;  /* 0x000fb400c2ca7984 */ /* 0x000fe20000004800 */
[----:B------:R-:W-:Y:S02]  /*8700*/  FFMA R144, R68, R205, R144 ;  /* 0x000000cd44907223 */ /* 0x000fe40000000090 */
[----:B------:R-:W-:Y:S01]  /*8710*/  FFMA R154, R128, R90, R153 ;  /* 0x0000005a809a7223 */ /* 0x000fe20000000099 */
[----:B------:R-:W1:Y:S01]  /*8720*/  LDS R200, [R194.X4+0x8f0] ;  /* 0x0008f000c2c87984 */ /* 0x000e620000004800 */
[----:B--2---:R-:W-:Y:S02]  /*8730*/  FFMA R153, R75, R156, R144 ;  /* 0x0000009c4b997223 */ /* 0x004fe40000000090 */
[----:B------:R-:W-:Y:S01]  /*8740*/  FFMA R128, R124, R70, R145 ;  /* 0x000000467c807223 */ /* 0x000fe20000000091 */
[----:B------:R-:W2:Y:S01]  /*8750*/  LDS R164, [R194.X4+0xbf4] ;  /* 0x000bf400c2a47984 */ /* 0x000ea20000004800 */
[----:B------:R-:W-:-:S02]  /*8760*/  FFMA R152, R207, R60, R152 ;  /* 0x0000003ccf987223 */ /* 0x000fc40000000098 */
[----:B---3--:R-:W-:Y:S01]  /*8770*/  FFMA R124, R76, R142, R153 ;  /* 0x0000008e4c7c7223 */ /* 0x008fe20000000099 */
[----:B------:R-:W3:Y:S01]  /*8780*/  LDS.64 R144, [R194.X4+0xfb8] ;  /* 0x000fb800c2907984 */ /* 0x000ee20000004a00 */
[----:B------:R-:W-:Y:S02]  /*8790*/  FFMA R153, R160, R87, R152 ;  /* 0x00000057a0997223 */ /* 0x000fe40000000098 */
[----:B------:R-:W-:Y:S01]  /*87a0*/  FFMA R125, R71, R125, R128 ;  /* 0x0000007d477d7223 */ /* 0x000fe20000000080 */
[----:B------:R-:W-:Y:S01]  /*87b0*/  LDS R160, [R194.X4+0x924] ;  /* 0x00092400c2a07984 */ /* 0x000fe20000004800 */
[----:B------:R-:W-:Y:S02]  /*87c0*/  FFMA R124, R77, R143, R124 ;  /* 0x0000008f4d7c7223 */ /* 0x000fe4000000007c */
[----:B------:R-:W-:Y:S02]  /*87d0*/  FFMA R148, R148, R64, R153 ;  /* 0x0000004094947223 */ /* 0x000fe40000000099 */
[----:B----4-:R-:W-:Y:S01]  /*87e0*/  FFMA R150, R150, R78, R125 ;  /* 0x0000004e96967223 */ /* 0x010fe2000000007d */
[----:B------:R-:W4:Y:S01]  /*87f0*/  LDS.64 R152, [R194.X4+0xbf8] ;  /* 0x000bf800c2987984 */ /* 0x000f220000004a00 */
[----:B------:R-:W-:-:S02]  /*8800*/  FFMA R155, R158, R59, R124 ;  /* 0x0000003b9e9b7223 */ /* 0x000fc4000000007c */
[----:B------:R-:W-:Y:S01]  /*8810*/  FFMA R149, R149, R65, R148 ;  /* 0x0000004195957223 */ /* 0x000fe20000000094 */
[----:B------:R-:W3:Y:S01]  /*8820*/  LDS.64 R124, [R194.X4+0x258] ;  /* 0x00025800c27c7984 */ /* 0x000ee20000004a00 */
[----:B------:R-:W-:Y:S02]  /*8830*/  FFMA R207, R129, R91, R154 ;  /* 0x0000005b81cf7223 */ /* 0x000fe4000000009a */
[----:B0-----:R-:W-:Y:S01]  /*8840*/  FFMA R138, R80, R138, R155 ;  /* 0x0000008a508a7223 */ /* 0x001fe2000000009b */
[----:B------:R-:W0:Y:S01]  /*8850*/  LDS.64 R128, [R194.X4+0x12c0] ;  /* 0x0012c000c2807984 */ /* 0x000e220000004a00 */
[----:B------:R-:W-:Y:S02]  /*8860*/  FFMA R134, R134, R72, R149 ;  /* 0x0000004886867223 */ /* 0x000fe40000000095 */
[----:B------:R-:W-:Y:S01]  /*8870*/  FFMA R139, R81, R139, R138 ;  /* 0x0000008b518b7223 */ /* 0x000fe2000000008a */
[----:B------:R-:W-:Y:S01]  /*8880*/  LDS.64 R154, [R194.X4+0x1680] ;  /* 0x00168000c29a7984 */ /* 0x000fe20000004a00 */
[----:B------:R-:W-:-:S02]  /*8890*/  FFMA R134, R135, R73, R134 ;  /* 0x0000004987867223 */ /* 0x000fc40000000086 */
[----:B------:R-:W-:Y:S01]  /*88a0*/  FFMA R151, R79, R151, R150 ;  /* 0x000000974f977223 */ /* 0x000fe20000000096 */
[----:B------:R-:W-:Y:S01]  /*88b0*/  LDS R158, [R194.X4+0x16bc] ;  /* 0x0016bc00c29e7984 */ /* 0x000fe20000004800 */
[----:B-----5:R-:W-:Y:S02]  /*88c0*/  FFMA R132, R84, R132, R139 ;  /* 0x0000008454847223 */ /* 0x020fe4000000008b */
[----:B------:R-:W-:Y:S02]  /*88d0*/  FFMA R205, R205, R74, R134 ;  /* 0x0000004acdcd7223 */ /* 0x000fe40000000086 */
        /* <DEDUP_REMOVED lines=9> */
[----:B------:R-:W1:Y:S01]  /*8970*/  LDS.64 R138, [R194.X4+0xff0] ;  /* 0x000ff000c28a7984 */ /* 0x000e620000004a00 */
[----:B------:R-:W-:Y:S02]  /*8980*/  FFMA R150, R147, R83, R146 ;  /* 0x0000005393967223 */ /* 0x000fe40000000092 */
[----:B------:R-:W-:Y:S02]  /*8990*/  FFMA R147, R202, R69, R200 ;  /* 0x00000045ca937223 */ /* 0x000fe400000000c8 */
[----:B------:R-:W-:Y:S01]  /*89a0*/  FFMA R148, R219, R58, R148 ;  /* 0x0000003adb947223 */ /* 0x000fe20000000094 */
[----:B------:R-:W-:Y:S01]  /*89b0*/  LDS R202, [R194.X4+0x294] ;  /* 0x00029400c2ca7984 */ /* 0x000fe20000004800 */
[----:B------:R-:W-:-:S02]  /*89c0*/  FFMA R205, R156, R89, R205 ;  /* 0x000000599ccd7223 */ /* 0x000fc400000000cd */
[----:B--2---:R-:W-:Y:S01]  /*89d0*/  FFMA R149, R61, R164, R148 ;  /* 0x000000a43d957223 */ /* 0x004fe20000000094 */
[----:B------:R-:W-:Y:S01]  /*89e0*/  LDS.64 R156, [R194.X4+0xc30] ;  /* 0x000c3000c29c7984 */ /* 0x000fe20000004a00 */
[----:B---3--:R-:W-:Y:S02]  /*89f0*/  FFMA R144, R144, R70, R147 ;  /* 0x0000004690907223 */ /* 0x008fe40000000093 */
[----:B------:R-:W-:Y:S01]  /*8a00*/  FFMA R200, R142, R90, R205 ;  /* 0x0000005a8ec87223 */ /* 0x000fe200000000cd */
[----:B------:R-:W2:Y:S01]  /*8a10*/  LDS.64 R146, [R194.X4+0x568] ;  /* 0x00056800c2927984 */ /* 0x000ea20000004a00 */
[----:B----4-:R-:W-:Y:S02]  /*8a20*/  FFMA R148, R152, R62, R149 ;  /* 0x0000003e98947223 */ /* 0x010fe40000000095 */
[----:B------:R-:W-:Y:S02]  /*8a30*/  FFMA R142, R56, R124, R165 ;  /* 0x0000007c388e7223 */ /* 0x000fe400000000a5 */
[----:B------:R-:W-:Y:S01]  /*8a40*/  FFMA R151, R71, R145, R144 ;  /* 0x0000009147977223 */ /* 0x000fe20000000090 */
[----:B------:R-:W-:Y:S01]  /*8a50*/  LDS R165, [R194.X4+0xc38] ;  /* 0x000c3800c2a57984 */ /* 0x000fe20000004800 */
[----:B------:R-:W-:-:S02]  /*8a60*/  FFMA R149, R63, R153, R148 ;  /* 0x000000993f957223 */ /* 0x000fc40000000094 */
[----:B------:R-:W-:Y:S01]  /*8a70*/  FFMA R142, R57, R125, R142 ;  /* 0x0000007d398e7223 */ /* 0x000fe2000000008e */
[----:B------:R-:W3:Y:S01]  /*8a80*/  LDS.64 R144, [R194.X4+0x16c0] ;  /* 0x0016c000c2907984 */ /* 0x000ee20000004a00 */
[----:B0-----:R-:W-:Y:S02]  /*8a90*/  FFMA R148, R66, R128, R149 ;  /* 0x0000008042947223 */ /* 0x001fe40000000095 */
[----:B------:R-:W-:Y:S02]  /*8aa0*/  FFMA R142, R215, R58, R142 ;  /* 0x0000003ad78e7223 */ /* 0x000fe4000000008e */
[----:B------:R-:W-:Y:S02]  /*8ab0*/  FFMA R219, R219, R60, R150 ;  /* 0x0000003cdbdb7223 */ /* 0x000fe40000000096 */
[----:B------:R-:W-:Y:S02]  /*8ac0*/  FFMA R205, R143, R91, R200 ;  /* 0x0000005b8fcd7223 */ /* 0x000fe400000000c8 */
[----:B------:R-:W-:Y:S01]  /*8ad0*/  FFMA R150, R67, R129, R148 ;  /* 0x0000008143967223 */ /* 0x000fe20000000094 */
[----:B------:R-:W-:Y:S01]  /*8ae0*/  LDS R200, [R194.X4+0x12fc] ;  /* 0x0012fc00c2c87984 */ /* 0x000fe20000004800 */
[----:B------:R-:W-:-:S02]  /*8af0*/  FFMA R143, R61, R160, R142 ;  /* 0x000000a03d8f7223 */ /* 0x000fc4000000008e */
[----:B------:R-:W-:Y:S01]  /*8b00*/  FFMA R142, R68, R217, R150 ;  /* 0x000000d9448e7223 */ /* 0x000fe20000000096 */
[----:B------:R-:W0:Y:S01]  /*8b10*/  LDS.64 R148, [R194.X4+0x298] ;  /* 0x00029800c2947984 */ /* 0x000e220000004a00 */
[----:B-----5:R-:W-:Y:S02]  /*8b20*/  FFMA R150, R134, R62, R143 ;  /* 0x0000003e86967223 */ /* 0x020fe4000000008f */
[----:B------:R-:W-:Y:S02]  /*8b30*/  FFMA R225, R164, R87, R219 ;  /* 0x00000057a4e17223 */ /* 0x000fe400000000db */
[----:B------:R-:W-:Y:S02]  /*8b40*/  FFMA R223, R75, R162, R142 ;  /* 0x000000a24bdf7223 */ /* 0x000fe4000000008e */
[----:B------:R-:W-:Y:S01]  /*8b50*/  FFMA R219, R63, R135, R150 ;  /* 0x000000873fdb7223 */ /* 0x000fe20000000096 */
[----:B------:R-:W-:Y:S01]  /*8b60*/  LDS.64 R142, [R194.X4+0x1300] ;  /* 0x00130000c28e7984 */ /* 0x000fe20000004a00 */
[----:B------:R-:W-:-:S02]  /*8b70*/  FFMA R206, R154, R78, R151 ;  /* 0x0000004e9ace7223 */ /* 0x000fc40000000097 */
[----:B-1----:R-:W-:Y:S01]  /*8b80*/  FFMA R154, R76, R132, R223 ;  /* 0x000000844c9a7223 */ /* 0x002fe200000000df */
[----:B------:R-:W1:Y:S01]  /*8b90*/  LDS.64 R150, [R194.X4+0x960] ;  /* 0x00096000c2967984 */ /* 0x000e620000004a00 */
[----:B------:R-:W-:Y:S02]  /*8ba0*/  FFMA R208, R152, R64, R225 ;  /* 0x0000004098d07223 */ /* 0x000fe400000000e1 */
[----:B------:R-:W-:Y:S01]  /*8bb0*/  FFMA R152, R66, R138, R219 ;  /* 0x0000008a42987223 */ /* 0x000fe200000000db */
[----:B------:R-:W-:Y:S01]  /*8bc0*/  LDS R225, [R194.X4+0x5a8] ;  /* 0x0005a800c2e17984 */ /* 0x000fe20000004800 */
[----:B------:R-:W-:Y:S02]  /*8bd0*/  FFMA R164, R77, R133, R154 ;  /* 0x000000854da47223 */ /* 0x000fe4000000009a */
[----:B------:R-:W-:Y:S01]  /*8be0*/  FFMA R154, R67, R139, R152 ;  /* 0x0000008b439a7223 */ /* 0x000fe20000000098 */
[----:B------:R-:W4:Y:S01]  /*8bf0*/  LDS R219, [R194.X4+0x968] ;  /* 0x00096800c2db7984 */ /* 0x000f220000004800 */
[----:B------:R-:W-:-:S02]  /*8c00*/  FFMA R206, R79, R155, R206 ;  /* 0x0000009b4fce7223 */ /* 0x000fc400000000ce */
[----:B------:R-:W-:Y:S02]  /*8c10*/  FFMA R223, R153, R65, R208 ;  /* 0x0000004199df7223 */ /* 0x000fe400000000d0 */
[----:B------:R-:W-:Y:S01]  /*8c20*/  FFMA R155, R204, R59, R164 ;  /* 0x0000003bcc9b7223 */ /* 0x000fe200000000a4 */
[----:B------:R-:W-:Y:S01]  /*8c30*/  LDS.64 R152, [R194.X4+0x19c8] ;  /* 0x0019c800c2987984 */ /* 0x000fe20000004a00 */
[----:B------:R-:W-:Y:S02]  /*8c40*/  FFMA R154, R68, R211, R154 ;  /* 0x000000d3449a7223 */ /* 0x000fe4000000009a */
[----:B------:R-:W-:Y:S01]  /*8c50*/  FFMA R204, R128, R72, R223 ;  /* 0x0000004880cc7223 */ /* 0x000fe200000000df */
[----:B------:R-:W5:Y:S01]  /*8c60*/  LDS R164, [R194.X4+0x102c] ;  /* 0x00102c00c2a47984 */ /* 0x000f620000004800 */
[----:B--2---:R-:W-:Y:S02]  /*8c70*/  FFMA R146, R80, R146, R155 ;  /* 0x0000009250927223 */ /* 0x004fe4000000009b */
[----:B------:R-:W-:Y:S01]  /*8c80*/  FFMA R223, R75, R158, R154 ;  /* 0x0000009e4bdf7223 */ /* 0x000fe2000000009a */
[----:B------:R-:W-:Y:S01]  /*8c90*/  LDS R208, [R194.X4+0x1a04] ;  /* 0x001a0400c2d07984 */ /* 0x000fe20000004800 */
[----:B------:R-:W-:-:S02]  /*8ca0*/  FFMA R147, R81, R147, R146 ;  /* 0x0000009351937223 */ /* 0x000fc40000000092 */
[----:B---3--:R-:W-:Y:S01]  /*8cb0*/  FFMA R128, R76, R144, R223 ;  /* 0x000000904c807223 */ /* 0x008fe200000000df */
[----:B------:R-:W2:Y:S01]  /*8cc0*/  LDS.64 R154, [R194.X4+0x1030] ;  /* 0x00103000c29a7984 */ /* 0x000ea20000004a00 */
[----:B------:R-:W-:Y:S02]  /*8cd0*/  FFMA R204, R129, R73, R204 ;  /* 0x0000004981cc7223 */ /* 0x000fe400000000cc */
[----:B------:R-:W-:Y:S01]  /*8ce0*/  FFMA R156, R84, R156, R147 ;  /* 0x0000009c549c7223 */ /* 0x000fe20000000093 */
[----:B------:R-:W-:Y:S01]  /*8cf0*/  LDS R223, [R194.X4+0x1340] ;  /* 0x00134000c2df7984 */ /* 0x000fe20000004800 */
[----:B------:R-:W-:Y:S02]  /*8d00*/  FFMA R128, R77, R145, R128 ;  /* 0x000000914d807223 */ /* 0x000fe40000000080 */
[----:B------:R-:W-:Y:S01]  /*8d10*/  FFMA R204, R217, R74, R204 ;  /* 0x0000004ad9cc7223 */ /* 0x000fe200000000cc */
[----:B------:R-:W-:Y:S01]  /*8d20*/  LDS.64 R146, [R194.X4+0x5a0] ;  /* 0x0005a000c2927984 */ /* 0x000fe20000004a00 */
[----:B------:R-:W-:-:S02]  /*8d30*/  FFMA R156, R85, R157, R156 ;  /* 0x0000009d559c7223 */ /* 0x000fc4000000009c */
[----:B------:R-:W-:Y:S01]  /*8d40*/  FFMA R217, R202, R59, R128 ;  /* 0x0000003bcad97223 */ /* 0x000fe20000000080 */
[----:B------:R-:W3:Y:S01]  /*8d50*/  LDS R157, [R194.X4+0x19d0] ;  /* 0x0019d000c29d7984 */ /* 0x000ee20000004800 */
[----:B------:R-:W-:Y:S02]  /*8d60*/  FFMA R221, R88, R221, R206 ;  /* 0x000000dd58dd7223 */ /* 0x000fe400000000ce */
[----:B0-----:R-:W-:Y:S01]  /*8d70*/  FFMA R148, R80, R148, R217 ;  /* 0x0000009450947223 */ /* 0x001fe200000000d9 */
[----:B------:R-:W0:Y:S01]  /*8d80*/  LDS.64 R128, [R194.X4+0x16f8] ;  /* 0x0016f800c2807984 */ /* 0x000e220000004a00 */
[----:B------:R-:W-:Y:S02]  /*8d90*/  FFMA R124, R124, R82, R221 ;  /* 0x000000527c7c7223 */ /* 0x000fe400000000dd */
[----:B------:R-:W-:Y:S01]  /*8da0*/  FFMA R149, R81, R149, R148 ;  /* 0x0000009551957223 */ /* 0x000fe20000000094 */
[----:B------:R-:W-:Y:S01]  /*8db0*/  LDS R202, [R194.X4+0x99c] ;  /* 0x00099c00c2ca7984 */ /* 0x000fe20000004800 */
[----:B------:R-:W-:-:S02]  /*8dc0*/  FFMA R124, R125, R83, R124 ;  /* 0x000000537d7c7223 */ /* 0x000fc4000000007c */
[----:B------:R-:W-:Y:S01]  /*8dd0*/  FFMA R156, R165, R86, R156 ;  /* 0x00000056a59c7223 */ /* 0x000fe2000000009c */
[----:B------:R-:W-:Y:S01]  /*8de0*/  LDS R221, [R194.X4+0x13b8] ;  /* 0x0013b800c2dd7984 */ /* 0x000fe20000004800 */
[----:B-1----:R-:W-:Y:S02]  /*8df0*/  FFMA R150, R84, R150, R149 ;  /* 0x0000009654967223 */ /* 0x002fe40000000095 */
[----:B------:R-:W-:Y:S01]  /*8e00*/  FFMA R217, R162, R89, R204 ;  /* 0x00000059a2d97223 */ /* 0x000fe200000000cc */
[----:B------:R-:W-:Y:S01]  /*8e10*/  LDS.64 R148, [R194.X4+0x2d0] ;  /* 0x0002d000c2947984 */ /* 0x000fe20000004a00 */
[----:B------:R-:W-:Y:S02]  /*8e20*/  FFMA R124, R215, R60, R124 ;  /* 0x0000003cd77c7223 */ /* 0x000fe4000000007c */
[----:B------:R-:W-:Y:S01]  /*8e30*/  FFMA R125, R200, R69, R156 ;  /* 0x00000045c87d7223 */ /* 0x000fe2000000009c */
[----:B------:R-:W-:Y:S01]  /*8e40*/  LDS R204, [R194.X4+0x1734] ;  /* 0x00173400c2cc7984 */ /* 0x000fe20000004800 */
[----:B------:R-:W-:-:S02]  /*8e50*/  FFMA R150, R85, R151, R150 ;  /* 0x0000009755967223 */ /* 0x000fc40000000096 */
[----:B------:R-:W-:Y:S01]  /*8e60*/  FFMA R132, R132, R90, R217 ;  /* 0x0000005a84847223 */ /* 0x000fe200000000d9 */
[----:B------:R-:W1:Y:S01]  /*8e70*/  LDS R156, [R194.X4+0x1700] ;  /* 0x00170000c29c7984 */ /* 0x000e620000004800 */
[----:B------:R-:W-:Y:S02]  /*8e80*/  FFMA R165, R160, R87, R124 ;  /* 0x00000057a0a57223 */ /* 0x000fe4000000007c */
[----:B------:R-:W-:Y:S01]  /*8e90*/  FFMA R142, R142, R70, R125 ;  /* 0x000000468e8e7223 */ /* 0x000fe2000000007d */
[----:B------:R-:W-:Y:S01]  /*8ea0*/  LDS R217, [R194.X4+0x620] ;  /* 0x00062000c2d97984 */ /* 0x000fe20000004800 */
[----:B----4-:R-:W-:Y:S02]  /*8eb0*/  FFMA R150, R219, R86, R150 ;  /* 0x00000056db967223 */ /* 0x010fe40000000096 */
[----:B------:R-:W-:Y:S01]  /*8ec0*/  FFMA R215, R133, R91, R132 ;  /* 0x0000005b85d77223 */ /* 0x000fe20000000084 */
[----:B------:R-:W4:Y:S01]  /*8ed0*/  LDS.64 R124, [R194.X4+0x618] ;  /* 0x00061800c27c7984 */ /* 0x000f220000004a00 */
[----:B------:R-:W-:-:S02]  /*8ee0*/  FFMA R134, R134, R64, R165 ;  /* 0x0000004086867223 */ /* 0x000fc400000000a5 */
[----:B------:R-:W-:Y:S01]  /*8ef0*/  FFMA R143, R71, R143, R142 ;  /* 0x0000008f478f7223 */ /* 0x000fe2000000008e */
[----:B------:R-:W4:Y:S01]  /*8f00*/  LDS R165, [R194.X4+0x2d8] ;  /* 0x0002d800c2a57984 */ /* 0x000f220000004800 */
[----:B-----5:R-:W-:Y:S02]  /*8f10*/  FFMA R133, R164, R69, R150 ;  /* 0x00000045a4857223 */ /* 0x020fe40000000096 */
[----:B------:R-:W-:Y:S01]  /*8f20*/  FFMA R135, R135, R65, R134 ;  /* 0x0000004187877223 */ /* 0x000fe20000000086 */
[----:B------:R-:W-:Y:S01]  /*8f30*/  LDS R200, [R194.X4+0xce4] ;  /* 0x000ce400c2c87984 */ /* 0x000fe20000004800 */
[----:B------:R-:W-:Y:S02]  /*8f40*/  FFMA R152, R152, R78, R143 ;  /* 0x0000004e98987223 */ /* 0x000fe4000000008f */
[----:B--2---:R-:W-:Y:S01]  /*8f50*/  FFMA R132, R154, R70, R133 ;  /* 0x000000469a847223 */ /* 0x004fe20000000085 */
[----:B------:R-:W-:Y:S01]  /*8f60*/  LDS R219, [R194.X4+0x1070] ;  /* 0x00107000c2db7984 */ /* 0x000fe20000004800 */
[----:B------:R-:W-:-:S02]  /*8f70*/  FFMA R138, R138, R72, R135 ;  /* 0x000000488a8a7223 */ /* 0x000fc40000000087 */
[----:B------:R-:W-:Y:S01]  /*8f80*/  FFMA R133, R79, R153, R152 ;  /* 0x000000994f857223 */ /* 0x000fe20000000098 */
[----:B------:R-:W2:Y:S01]  /*8f90*/  LDS R154, [R194.X4+0xc6c] ;  /* 0x000c6c00c29a7984 */ /* 0x000ea20000004800 */
[----:B------:R-:W-:Y:S02]  /*8fa0*/  FFMA R142, R139, R73, R138 ;  /* 0x000000498b8e7223 */ /* 0x000fe4000000008a */
[----:B------:R-:W-:Y:S01]  /*8fb0*/  FFMA R155, R71, R155, R132 ;  /* 0x0000009b479b7223 */ /* 0x000fe20000000084 */
[----:B------:R-:W5:Y:S01]  /*8fc0*/  LDS.64 R152, [R194.X4+0xc70] ;  /* 0x000c7000c2987984 */ /* 0x000f620000004a00 */
[----:B---3--:R-:W-:Y:S02]  /*8fd0*/  FFMA R133, R88, R157, R133 ;  /* 0x0000009d58857223 */ /* 0x008fe40000000085 */
[----:B------:R-:W-:Y:S01]  /*8fe0*/  FFMA R142, R211, R74, R142 ;  /* 0x0000004ad38e7223 */ /* 0x000fe2000000008e */
[----:B------:R-:W3:Y:S01]  /*8ff0*/  LDS.64 R138, [R194.X4+0x9a0] ;  /* 0x0009a000c28a7984 */ /* 0x000ee20000004a00 */
[----:B0-----:R-:W-:-:S02]  /*9000*/  FFMA R128, R128, R78, R155 ;  /* 0x0000004e80807223 */ /* 0x001fc4000000009b */
[----:B------:R-:W-:Y:S01]  /*9010*/  FFMA R150, R56, R146, R163 ;  /* 0x0000009238967223 */ /* 0x000fe200000000a3 */
[----:B------:R-:W0:Y:S01]  /*9020*/  LDS.64 R134, [R194.X4+0xce8] ;  /* 0x000ce800c2867984 */ /* 0x000e220000004a00 */
[----:B------:R-:W-:Y:S02]  /*9030*/  FFMA R146, R146, R82, R133 ;  /* 0x0000005292927223 */ /* 0x000fe40000000085 */
[----:B------:R-:W-:Y:S01]  /*9040*/  FFMA R155, R158, R89, R142 ;  /* 0x000000599e9b7223 */ /* 0x000fe2000000008e */
[----:B------:R-:W-:Y:S01]  /*9050*/  LDS.64 R132, [R194.X4+0x1068] ;  /* 0x00106800c2847984 */ /* 0x000fe20000004a00 */
[----:B------:R-:W-:Y:S02]  /*9060*/  FFMA R151, R79, R129, R128 ;  /* 0x000000814f977223 */ /* 0x000fe40000000080 */
[----:B------:R-:W-:Y:S01]  /*9070*/  FFMA R144, R144, R90, R155 ;  /* 0x0000005a90907223 */ /* 0x000fe2000000009b */
[----:B------:R-:W0:Y:S01]  /*9080*/  LDS.64 R142, [R194.X4+0x1338] ;  /* 0x00133800c28e7984 */ /* 0x000e220000004a00 */
[----:B-1----:R-:W-:-:S02]  /*9090*/  FFMA R155, R88, R156, R151 ;  /* 0x0000009c589b7223 */ /* 0x002fc40000000097 */
[----:B------:R-:W-:Y:S01]  /*90a0*/  FFMA R211, R145, R91, R144 ;  /* 0x0000005b91d37223 */ /* 0x000fe20000000090 */
[----:B------:R-:W1:Y:S01]  /*90b0*/  LDS.64 R128, [R194.X4+0x13b0] ;  /* 0x0013b000c2807984 */ /* 0x000e620000004a00 */
[C---:B------:R-:W-:Y:S02]  /*90c0*/  FFMA R144, R56.reuse, R148, R159 ;  /* 0x0000009438907223 */ /* 0x040fe4000000009f */
[C---:B------:R-:W-:Y:S01]  /*90d0*/  FFMA R151, R57.reuse, R147, R150 ;  /* 0x0000009339977223 */ /* 0x040fe20000000096 */
[----:B------:R-:W1:Y:S01]  /*90e0*/  LDS R206, [R194.X4+0x1a7c] ;  /* 0x001a7c00c2ce7984 */ /* 0x000e620000004800 */
[----:B----4-:R-:W-:Y:S02]  /*90f0*/  FFMA R56, R56, R124, R161 ;  /* 0x0000007c38387223 */ /* 0x010fe400000000a1 */
[----:B------:R-:W-:Y:S01]  /*9100*/  FFMA R144, R57, R149, R144 ;  /* 0x0000009539907223 */ /* 0x000fe20000000090 */
[----:B------:R-:W-:Y:S01]  /*9110*/  LDS R164, [R194.X4+0x30c] ;  /* 0x00030c00c2a47984 */ /* 0x000fe20000004800 */
[----:B------:R-:W-:-:S02]  /*9120*/  FFMA R147, R147, R83, R146 ;  /* 0x0000005393937223 */ /* 0x000fc40000000092 */
[----:B------:R-:W-:Y:S01]  /*9130*/  FFMA R56, R57, R125, R56 ;  /* 0x0000007d39387223 */ /* 0x000fe20000000038 */
[----:B------:R-:W-:Y:S01]  /*9140*/  LDS.64 R160, [R194.X4+0x9d8] ;  /* 0x0009d800c2a07984 */ /* 0x000fe20000004a00 */
[----:B------:R-:W-:Y:S02]  /*9150*/  FFMA R146, R225, R58, R151 ;  /* 0x0000003ae1927223 */ /* 0x000fe40000000097 */
[----:B------:R-:W-:Y:S01]  /*9160*/  FFMA R162, R148, R82, R155 ;  /* 0x0000005294a27223 */ /* 0x000fe2000000009b */
[----:B------:R-:W-:Y:S01]  /*9170*/  LDS.64 R150, [R194.X4+0x5e0] ;  /* 0x0005e000c2967984 */ /* 0x000fe20000004a00 */
[-C--:B------:R-:W-:Y:S02]  /*9180*/  FFMA R144, R165, R58.reuse, R144 ;  /* 0x0000003aa5907223 */ /* 0x080fe40000000090 */
[----:B------:R-:W-:Y:S01]  /*9190*/  FFMA R56, R217, R58, R56 ;  /* 0x0000003ad9387223 */ /* 0x000fe20000000038 */
[----:B------:R-:W-:Y:S01]  /*91a0*/  LDS.64 R158, [R194.X4+0xd20] ;  /* 0x000d2000c29e7984 */ /* 0x000fe20000004a00 */
[----:B--2---:R-:W-:-:S02]  /*91b0*/  FFMA R57, R61, R154, R146 ;  /* 0x0000009a3d397223 */ /* 0x004fc40000000092 */
[----:B------:R-:W-:Y:S02]  /*91c0*/  FFMA R225, R225, R60, R147 ;  /* 0x0000003ce1e17223 */ /* 0x000fe40000000093 */
[----:B------:R-:W-:Y:S01]  /*91d0*/  FFMA R162, R149, R83, R162 ;  /* 0x0000005395a27223 */ /* 0x000fe200000000a2 */
[----:B------:R-:W2:Y:S01]  /*91e0*/  LDS.64 R146, [R194.X4+0x1a08] ;  /* 0x001a0800c2927984 */ /* 0x000ea20000004a00 */
[C---:B------:R-:W-:Y:S02]  /*91f0*/  FFMA R149, R61.reuse, R202, R144 ;  /* 0x000000ca3d957223 */ /* 0x040fe40000000090 */
[----:B------:R-:W-:Y:S01]  /*9200*/  FFMA R61, R61, R200, R56 ;  /* 0x000000c83d3d7223 */ /* 0x000fe20000000038 */
[----:B------:R-:W4:Y:S01]  /*9210*/  LDS.64 R144, [R194.X4+0x1738] ;  /* 0x00173800c2907984 */ /* 0x000f220000004a00 */
[-C--:B-----5:R-:W-:Y:S02]  /*9220*/  FFMA R58, R152, R62.reuse, R57 ;  /* 0x0000003e983a7223 */ /* 0x0a0fe40000000039 */
[-C--:B---3--:R-:W-:Y:S01]  /*9230*/  FFMA R148, R138, R62.reuse, R149 ;  /* 0x0000003e8a947223 */ /* 0x088fe20000000095 */
[----:B------:R-:W3:Y:S01]  /*9240*/  LDS.64 R56, [R194.X4+0x1a80] ;  /* 0x001a8000c2387984 */ /* 0x000ee20000004a00 */
[----:B0-----:R-:W-:-:S02]  /*9250*/  FFMA R62, R134, R62, R61 ;  /* 0x0000003e863e7223 */ /* 0x001fc4000000003d */
[C---:B------:R-:W-:Y:S02]  /*9260*/  FFMA R149, R63.reuse, R139, R148 ;  /* 0x0000008b3f957223 */ /* 0x040fe40000000094 */
[C---:B------:R-:W-:Y:S02]  /*9270*/  FFMA R61, R63.reuse, R153, R58 ;  /* 0x000000993f3d7223 */ /* 0x040fe4000000003a */
[----:B------:R-:W-:Y:S01]  /*9280*/  FFMA R63, R63, R135, R62 ;  /* 0x000000873f3f7223 */ /* 0x000fe2000000003e */
[----:B------:R-:W0:Y:S01]  /*9290*/  LDS R58, [R194.X4+0x654] ;  /* 0x00065400c23a7984 */ /* 0x000e220000004800 */
[----:B------:R-:W-:Y:S02]  /*92a0*/  FFMA R225, R154, R87, R225 ;  /* 0x000000579ae17223 */ /* 0x000fe400000000e1 */
[C---:B------:R-:W-:Y:S02]  /*92b0*/  FFMA R154, R66.reuse, R142, R61 ;  /* 0x0000008e429a7223 */ /* 0x040fe4000000003d */
[----:B------:R-:W-:-:S02]  /*92c0*/  FFMA R156, R66, R132, R149 ;  /* 0x00000084429c7223 */ /* 0x000fc40000000095 */
[----:B------:R-:W5:Y:S01]  /*92d0*/  LDS.64 R148, [R194.X4+0x310] ;  /* 0x00031000c2947984 */ /* 0x000f620000004a00 */
[----:B-1----:R-:W-:Y:S02]  /*92e0*/  FFMA R66, R66, R128, R63 ;  /* 0x0000008042427223 */ /* 0x002fe4000000003f */
[C---:B------:R-:W-:Y:S01]  /*92f0*/  FFMA R154, R67.reuse, R143, R154 ;  /* 0x0000008f439a7223 */ /* 0x040fe2000000009a */
[----:B------:R-:W1:Y:S01]  /*9300*/  LDS.64 R62, [R194.X4+0x658] ;  /* 0x00065800c23e7984 */ /* 0x000e620000004a00 */
[C---:B------:R-:W-:Y:S02]  /*9310*/  FFMA R156, R67.reuse, R133, R156 ;  /* 0x00000085439c7223 */ /* 0x040fe4000000009c */
[----:B------:R-:W-:Y:S02]  /*9320*/  FFMA R66, R67, R129, R66 ;  /* 0x0000008143427223 */ /* 0x000fe40000000042 */
[C---:B------:R-:W-:Y:S02]  /*9330*/  FFMA R67, R68.reuse, R223, R154 ;  /* 0x000000df44437223 */ /* 0x040fe4000000009a */
[----:B------:R-:W1:Y:S01]  /*9340*/  LDS.64 R154, [R194.X4+0xca8] ;  /* 0x000ca800c29a7984 */ /* 0x000e620000004a00 */
[----:B------:R-:W-:-:S02]  /*9350*/  FFMA R156, R68, R219, R156 ;  /* 0x000000db449c7223 */ /* 0x000fc4000000009c */
[----:B------:R-:W-:Y:S02]  /*9360*/  FFMA R66, R68, R221, R66 ;  /* 0x000000dd44427223 */ /* 0x000fe40000000042 */
[C---:B------:R-:W-:Y:S01]  /*9370*/  FFMA R67, R75.reuse, R208, R67 ;  /* 0x000000d04b437223 */ /* 0x040fe20000000043 */
[----:B------:R-:W-:Y:S01]  /*9380*/  LDS R68, [R194.X4+0x1374] ;  /* 0x00137400c2447984 */ /* 0x000fe20000004800 */
[C---:B------:R-:W-:Y:S02]  /*9390*/  FFMA R157, R75.reuse, R204, R156 ;  /* 0x000000cc4b9d7223 */ /* 0x040fe4000000009c */
[----:B------:R-:W-:Y:S02]  /*93a0*/  FFMA R163, R75, R206, R66 ;  /* 0x000000ce4ba37223 */ /* 0x000fe40000000042 */
[----:B------:R-:W-:Y:S01]  /*93b0*/  FFMA R152, R152, R64, R225 ;  /* 0x0000004098987223 */ /* 0x000fe200000000e1 */
[----:B------:R-:W1:Y:S01]  /*93c0*/  LDS R75, [R194.X4+0xcb0] ;  /* 0x000cb000c24b7984 */ /* 0x000e620000004800 */
[----:B--2---:R-:W-:-:S02]  /*93d0*/  FFMA R216, R76, R146, R67 ;  /* 0x000000924cd87223 */ /* 0x004fc40000000043 */
[----:B------:R-:W-:Y:S01]  /*93e0*/  FFMA R61, R153, R65, R152 ;  /* 0x00000041993d7223 */ /* 0x000fe20000000098 */
[----:B------:R-:W2:Y:S01]  /*93f0*/  LDS R225, [R194.X4+0xd28] ;  /* 0x000d2800c2e17984 */ /* 0x000ea20000004800 */
[C---:B----4-:R-:W-:Y:S02]  /*9400*/  FFMA R218, R76.reuse, R144, R157 ;  /* 0x000000904cda7223 */ /* 0x050fe4000000009d */
[C---:B------:R-:W-:Y:S01]  /*9410*/  FFMA R216, R77.reuse, R147, R216 ;  /* 0x000000934dd87223 */ /* 0x040fe200000000d8 */
[----:B------:R-:W4:Y:S01]  /*9420*/  LDS.64 R66, [R194.X4+0x10a8] ;  /* 0x0010a800c2427984 */ /* 0x000f220000004a00 */
[----:B---3--:R-:W-:Y:S02]  /*9430*/  FFMA R76, R76, R56, R163 ;  /* 0x000000384c4c7223 */ /* 0x008fe400000000a3 */
[----:B------:R-:W-:Y:S01]  /*9440*/  FFMA R218, R77, R145, R218 ;  /* 0x000000914dda7223 */ /* 0x000fe200000000da */
[----:B------:R-:W3:Y:S01]  /*9450*/  LDS.64 R152, [R194.X4+0x1378] ;  /* 0x00137800c2987984 */ /* 0x000ee20000004a00 */
[----:B------:R-:W-:-:S02]  /*9460*/  FFMA R229, R214, R59, R216 ;  /* 0x0000003bd6e57223 */ /* 0x000fc400000000d8 */
[----:B------:R-:W-:Y:S01]  /*9470*/  FFMA R220, R165, R60, R162 ;  /* 0x0000003ca5dc7223 */ /* 0x000fe200000000a2 */
[----:B------:R-:W3:Y:S01]  /*9480*/  LDS.64 R156, [R194.X4+0x13f0] ;  /* 0x0013f000c29c7984 */ /* 0x000ee20000004a00 */
[----:B------:R-:W-:Y:S02]  /*9490*/  FFMA R214, R77, R57, R76 ;  /* 0x000000394dd67223 */ /* 0x000fe4000000004c */
[-C--:B------:R-:W-:Y:S01]  /*94a0*/  FFMA R231, R164, R59.reuse, R218 ;  /* 0x0000003ba4e77223 */ /* 0x080fe200000000da */
[----:B------:R-:W3:Y:S01]  /*94b0*/  LDS.64 R76, [R194.X4+0x1a40] ;  /* 0x001a4000c24c7984 */ /* 0x000ee20000004a00 */
[----:B0-----:R-:W-:Y:S02]  /*94c0*/  FFMA R59, R58, R59, R214 ;  /* 0x0000003b3a3b7223 */ /* 0x001fe400000000d6 */
[C---:B-----5:R-:W-:Y:S01]  /*94d0*/  FFMA R148, R80.reuse, R148, R231 ;  /* 0x0000009450947223 */ /* 0x060fe200000000e7 */
[----:B------:R-:W0:Y:S01]  /*94e0*/  LDS.64 R162, [R194.X4+0x1770] ;  /* 0x00177000c2a27984 */ /* 0x000e220000004a00 */
[----:B------:R-:W-:-:S02]  /*94f0*/  FFMA R150, R80, R150, R229 ;  /* 0x0000009650967223 */ /* 0x000fc400000000e5 */
[----:B-1----:R-:W-:Y:S01]  /*9500*/  FFMA R62, R80, R62, R59 ;  /* 0x0000003e503e7223 */ /* 0x002fe2000000003b */
[----:B------:R-:W1:Y:S01]  /*9510*/  LDS.64 R164, [R194.X4+0x1ab8] ;  /* 0x001ab800c2a47984 */ /* 0x000e620000004a00 */
[C---:B------:R-:W-:Y:S02]  /*9520*/  FFMA R149, R81.reuse, R149, R148 ;  /* 0x0000009551957223 */ /* 0x040fe40000000094 */
[C---:B------:R-:W-:Y:S01]  /*9530*/  FFMA R151, R81.reuse, R151, R150 ;  /* 0x0000009751977223 */ /* 0x040fe20000000096 */
[----:B------:R-:W5:Y:S01]  /*9540*/  LDS R231, [R194.X4+0x1778] ;  /* 0x00177800c2e77984 */ /* 0x000f620000004800 */
[----:B------:R-:W-:Y:S02]  /*9550*/  FFMA R63, R81, R63, R62 ;  /* 0x0000003f513f7223 */ /* 0x000fe4000000003e */
[C---:B------:R-:W-:Y:S01]  /*9560*/  FFMA R160, R84.reuse, R160, R149 ;  /* 0x000000a054a07223 */ /* 0x040fe20000000095 */
[----:B------:R-:W1:Y:S01]  /*9570*/  LDS R229, [R194.X4+0x1ac0] ;  /* 0x001ac000c2e57984 */ /* 0x000e620000004800 */
[----:B------:R-:W-:-:S02]  /*9580*/  FFMA R154, R84, R154, R151 ;  /* 0x0000009a549a7223 */ /* 0x000fc40000000097 */
[----:B------:R-:W-:Y:S01]  /*9590*/  FFMA R158, R84, R158, R63 ;  /* 0x0000009e549e7223 */ /* 0x000fe2000000003f */
[----:B------:R-:W5:Y:S01]  /*95a0*/  LDS.64 R58, [R194.X4+0x690] ;  /* 0x00069000c23a7984 */ /* 0x000f620000004a00 */
[C---:B------:R-:W-:Y:S02]  /*95b0*/  FFMA R160, R85.reuse, R161, R160 ;  /* 0x000000a155a07223 */ /* 0x040fe400000000a0 */
[C---:B------:R-:W-:Y:S01]  /*95c0*/  FFMA R154, R85.reuse, R155, R154 ;  /* 0x0000009b559a7223 */ /* 0x040fe2000000009a */
[----:B------:R-:W5:Y:S01]  /*95d0*/  LDS R80, [R194.X4+0x698] ;  /* 0x00069800c2507984 */ /* 0x000f620000004800 */
[----:B------:R-:W-:Y:S02]  /*95e0*/  FFMA R158, R85, R159, R158 ;  /* 0x0000009f559e7223 */ /* 0x000fe4000000009e */
[-C--:B------:R-:W-:Y:S01]  /*95f0*/  FFMA R160, R227, R86.reuse, R160 ;  /* 0x00000056e3a07223 */ /* 0x080fe200000000a0 */
[----:B------:R-:W5:Y:S01]  /*9600*/  LDS R84, [R194.X4+0xd5c] ;  /* 0x000d5c00c2547984 */ /* 0x000f620000004800 */
[----:B------:R-:W-:-:S02]  /*9610*/  FFMA R75, R75, R86, R154 ;  /* 0x000000564b4b7223 */ /* 0x000fc4000000009a */
[----:B--2---:R-:W-:Y:S01]  /*9620*/  FFMA R158, R225, R86, R158 ;  /* 0x00000056e19e7223 */ /* 0x004fe2000000009e */
[----:B------:R-:W2:Y:S01]  /*9630*/  LDS.64 R62, [R194.X4+0xd60] ;  /* 0x000d6000c23e7984 */ /* 0x000ea20000004a00 */
[-C--:B------:R-:W-:Y:S02]  /*9640*/  FFMA R81, R212, R69.reuse, R160 ;  /* 0x00000045d4517223 */ /* 0x080fe400000000a0 */
[-C--:B------:R-:W-:Y:S02]  /*9650*/  FFMA R75, R68, R69.reuse, R75 ;  /* 0x00000045444b7223 */ /* 0x080fe4000000004b */
[----:B------:R-:W-:Y:S02]  /*9660*/  FFMA R69, R210, R69, R158 ;  /* 0x00000045d2457223 */ /* 0x000fe4000000009e */
[-C--:B----4-:R-:W-:Y:S02]  /*9670*/  FFMA R66, R66, R70.reuse, R81 ;  /* 0x0000004642427223 */ /* 0x090fe40000000051 */
[----:B---3--:R-:W-:-:S02]  /*9680*/  FFMA R152, R152, R70, R75 ;  /* 0x0000004698987223 */ /* 0x008fc4000000004b */
[----:B------:R-:W-:Y:S02]  /*9690*/  FFMA R156, R156, R70, R69 ;  /* 0x000000469c9c7223 */ /* 0x000fe40000000045 */
[----:B------:R-:W-:Y:S01]  /*96a0*/  FFMA R142, R142, R72, R61 ;  /* 0x000000488e8e7223 */ /* 0x000fe2000000003d */
[----:B------:R-:W-:Y:S01]  /*96b0*/  LDS R70, [R194.X4+0x1430] ;  /* 0x00143000c2467984 */ /* 0x000fe20000004800 */
[C---:B------:R-:W-:Y:S02]  /*96c0*/  FFMA R153, R71.reuse, R153, R152 ;  /* 0x0000009947997223 */ /* 0x040fe40000000098 */
[C---:B------:R-:W-:Y:S01]  /*96d0*/  FFMA R61, R71.reuse, R67, R66 ;  /* 0x00000043473d7223 */ /* 0x040fe20000000042 */
[----:B------:R-:W-:Y:S01]  /*96e0*/  LDS.64 R68, [R194.X4+0x1af8] ;  /* 0x001af800c2447984 */ /* 0x000fe20000004a00 */
[----:B------:R-:W-:Y:S02]  /*96f0*/  FFMA R157, R71, R157, R156 ;  /* 0x0000009d479d7223 */ /* 0x000fe4000000009c */
[-C--:B------:R-:W-:Y:S01]  /*9700*/  FFMA R76, R76, R78.reuse, R153 ;  /* 0x0000004e4c4c7223 */ /* 0x080fe20000000099 */
[----:B------:R-:W3:Y:S01]  /*9710*/  LDS.64 R66, [R194.X4+0x1428] ;  /* 0x00142800c2427984 */ /* 0x000ee20000004a00 */
[----:B0-----:R-:W-:-:S02]  /*9720*/  FFMA R162, R162, R78, R61 ;  /* 0x0000004ea2a27223 */ /* 0x001fc4000000003d */
[----:B-1----:R-:W-:Y:S01]  /*9730*/  FFMA R164, R164, R78, R157 ;  /* 0x0000004ea4a47223 */ /* 0x002fe2000000009d */
[----:B------:R-:W0:Y:S01]  /*9740*/  LDS R71, [R194.X4+0x1af4] ;  /* 0x001af400c2477984 */ /* 0x000e220000004800 */
[C---:B------:R-:W-:Y:S02]  /*9750*/  FFMA R76, R79.reuse, R77, R76 ;  /* 0x0000004d4f4c7223 */ /* 0x040fe4000000004c */
[C---:B------:R-:W-:Y:S02]  /*9760*/  FFMA R162, R79.reuse, R163, R162 ;  /* 0x000000a34fa27223 */ /* 0x040fe400000000a2 */
[----:B------:R-:W-:Y:S02]  /*9770*/  FFMA R164, R79, R165, R164 ;  /* 0x000000a54fa47223 */ /* 0x000fe400000000a4 */
[C---:B------:R-:W-:Y:S02]  /*9780*/  FFMA R233, R88.reuse, R233, R76 ;  /* 0x000000e958e97223 */ /* 0x040fe4000000004c */
[----:B-----5:R-:W-:-:S02]  /*9790*/  FFMA R231, R88, R231, R162 ;  /* 0x000000e758e77223 */ /* 0x020fc400000000a2 */
[----:B------:R-:W-:Y:S02]  /*97a0*/  FFMA R229, R88, R229, R164 ;  /* 0x000000e558e57223 */ /* 0x000fe400000000a4 */
[----:B------:R-:W-:Y:S02]  /*97b0*/  FFMA R142, R143, R73, R142 ;  /* 0x000000498f8e7223 */ /* 0x000fe4000000008e */
[-C--:B------:R-:W-:Y:S02]  /*97c0*/  FFMA R124, R124, R82.reuse, R233 ;  /* 0x000000527c7c7223 */ /* 0x080fe400000000e9 */
[-C--:B------:R-:W-:Y:S02]  /*97d0*/  FFMA R140, R140, R82.reuse, R231 ;  /* 0x000000528c8c7223 */ /* 0x080fe400000000e7 */
[----:B------:R-:W-:Y:S02]  /*97e0*/  FFMA R58, R58, R82, R229 ;  /* 0x000000523a3a7223 */ /* 0x000fe400000000e5 */
[----:B------:R-:W-:-:S02]  /*97f0*/  FFMA R142, R223, R74, R142 ;  /* 0x0000004adf8e7223 */ /* 0x000fc4000000008e */
[-C--:B------:R-:W-:Y:S02]  /*9800*/  FFMA R140, R141, R83.reuse, R140 ;  /* 0x000000538d8c7223 */ /* 0x080fe4000000008c */
[----:B------:R-:W-:Y:S02]  /*9810*/  FFMA R124, R125, R83, R124 ;  /* 0x000000537d7c7223 */ /* 0x000fe4000000007c */
[----:B------:R-:W-:Y:S02]  /*9820*/  FFMA R59, R83, R59, R58 ;  /* 0x0000003b533b7223 */ /* 0x000fe4000000003a */
[----:B------:R-:W-:Y:S02]  /*9830*/  FFMA R61, R208, R89, R142 ;  /* 0x00000059d03d7223 */ /* 0x000fe4000000008e */
[----:B------:R-:W-:Y:S02]  /*9840*/  FFMA R235, R202, R87, R220 ;  /* 0x00000057caeb7223 */ /* 0x000fe400000000dc */
[----:B------:R-:W-:-:S02]  /*9850*/  FFMA R140, R195, R60, R140 ;  /* 0x0000003cc38c7223 */ /* 0x000fc4000000008c */
[-C--:B------:R-:W-:Y:S02]  /*9860*/  FFMA R124, R217, R60.reuse, R124 ;  /* 0x0000003cd97c7223 */ /* 0x080fe4000000007c */
[----:B------:R-:W-:Y:S02]  /*9870*/  FFMA R80, R80, R60, R59 ;  /* 0x0000003c50507223 */ /* 0x000fe4000000003b */
[----:B------:R-:W-:Y:S02]  /*9880*/  FFMA R146, R146, R90, R61 ;  /* 0x0000005a92927223 */ /* 0x000fe4000000003d */
[----:B------:R-:W-:Y:S02]  /*9890*/  FFMA R138, R138, R64, R235 ;  /* 0x000000408a8a7223 */ /* 0x000fe400000000eb */
[-C--:B------:R-:W-:Y:S02]  /*98a0*/  FFMA R61, R196, R87.reuse, R140 ;  /* 0x00000057c43d7223 */ /* 0x080fe4000000008c */
[----:B------:R-:W-:-:S02]  /*98b0*/  FFMA R59, R200, R87, R124 ;  /* 0x00000057c83b7223 */ /* 0x000fc4000000007c */
[----:B------:R-:W-:Y:S02]  /*98c0*/  FFMA R87, R84, R87, R80 ;  /* 0x0000005754577223 */ /* 0x000fe40000000050 */
[----:B------:R-:W-:Y:S02]  /*98d0*/  FFMA R139, R139, R65, R138 ;  /* 0x000000418b8b7223 */ /* 0x000fe4000000008a */
[-C--:B------:R-:W-:Y:S02]  /*98e0*/  FFMA R136, R136, R64.reuse, R61 ;  /* 0x0000004088887223 */ /* 0x080fe4000000003d */
[-C--:B------:R-:W-:Y:S02]  /*98f0*/  FFMA R134, R134, R64.reuse, R59 ;  /* 0x0000004086867223 */ /* 0x080fe4000000003b */
[----:B--2---:R-:W-:Y:S02]  /*9900*/  FFMA R62, R62, R64, R87 ;  /* 0x000000403e3e7223 */ /* 0x004fe40000000057 */
[----:B------:R-:W-:-:S02]  /*9910*/  FFMA R132, R132, R72, R139 ;  /* 0x0000004884847223 */ /* 0x000fc4000000008b */
[-C--:B------:R-:W-:Y:S02]  /*9920*/  FFMA R137, R137, R65.reuse, R136 ;  /* 0x0000004189897223 */ /* 0x080fe40000000088 */
[----:B------:R-:W-:Y:S02]  /*9930*/  FFMA R135, R135, R65, R134 ;  /* 0x0000004187877223 */ /* 0x000fe40000000086 */
[----:B------:R-:W-:Y:S02]  /*9940*/  FFMA R63, R65, R63, R62 ;  /* 0x0000003f413f7223 */ /* 0x000fe4000000003e */
[----:B------:R-:W-:Y:S02]  /*9950*/  FFMA R132, R133, R73, R132 ;  /* 0x0000004985847223 */ /* 0x000fe40000000084 */
[-C--:B------:R-:W-:Y:S02]  /*9960*/  FFMA R130, R130, R72.reuse, R137 ;  /* 0x0000004882827223 */ /* 0x080fe40000000089 */
[----:B------:R-:W-:-:S02]  /*9970*/  FFMA R128, R128, R72, R135 ;  /* 0x0000004880807223 */ /* 0x000fc40000000087 */
[----:B---3--:R-:W-:Y:S02]  /*9980*/  FFMA R66, R66, R72, R63 ;  /* 0x0000004842427223 */ /* 0x008fe4000000003f */
[----:B------:R-:W-:Y:S02]  /*9990*/  FFMA R132, R219, R74, R132 ;  /* 0x0000004adb847223 */ /* 0x000fe40000000084 */
[-C--:B------:R-:W-:Y:S02]  /*99a0*/  FFMA R130, R131, R73.reuse, R130 ;  /* 0x0000004983827223 */ /* 0x080fe40000000082 */
[----:B------:R-:W-:Y:S02]  /*99b0*/  FFMA R128, R129, R73, R128 ;  /* 0x0000004981807223 */ /* 0x000fe40000000080 */
[----:B------:R-:W-:Y:S02]  /*99c0*/  FFMA R67, R73, R67, R66 ;  /* 0x0000004349437223 */ /* 0x000fe40000000042 */
[----:B------:R-:W-:-:S02]  /*99d0*/  FFMA R59, R204, R89, R132 ;  /* 0x00000059cc3b7223 */ /* 0x000fc40000000084 */
[-C--:B------:R-:W-:Y:S02]  /*99e0*/  FFMA R130, R197, R74.reuse, R130 ;  /* 0x0000004ac5827223 */ /* 0x080fe40000000082 */
[-C--:B------:R-:W-:Y:S02]  /*99f0*/  FFMA R128, R221, R74.reuse, R128 ;  /* 0x0000004add807223 */ /* 0x080fe40000000080 */
[----:B------:R-:W-:Y:S02]  /*9a00*/  FFMA R70, R70, R74, R67 ;  /* 0x0000004a46467223 */ /* 0x000fe40000000043 */
[----:B------:R-:W-:Y:S02]  /*9a10*/  FFMA R144, R144, R90, R59 ;  /* 0x0000005a90907223 */ /* 0x000fe4000000003b */
[-C--:B------:R-:W-:Y:S02]  /*9a20*/  FFMA R61, R198, R89.reuse, R130 ;  /* 0x00000059c63d7223 */ /* 0x080fe40000000082 */
[----:B------:R-:W-:-:S02]  /*9a30*/  FFMA R59, R206, R89, R128 ;  /* 0x00000059ce3b7223 */ /* 0x000fc40000000080 */
[----:B0-----:R-:W-:Y:S02]  /*9a40*/  FFMA R71, R71, R89, R70 ;  /* 0x0000005947477223 */ /* 0x001fe40000000046 */
[-C--:B------:R-:W-:Y:S02]  /*9a50*/  FFMA R126, R126, R90.reuse, R61 ;  /* 0x0000005a7e7e7223 */ /* 0x080fe4000000003d */
[-C--:B------:R-:W-:Y:S02]  /*9a60*/  FFMA R56, R56, R90.reuse, R59 ;  /* 0x0000005a38387223 */ /* 0x080fe4000000003b */
[----:B------:R-:W-:Y:S02]  /*9a70*/  FFMA R68, R68, R90, R71 ;  /* 0x0000005a44447223 */ /* 0x000fe40000000047 */
[-C--:B------:R-:W-:Y:S02]  /*9a80*/  FFMA R157, R147, R91.reuse, R146 ;  /* 0x0000005b939d7223 */ /* 0x080fe40000000092 */
[----:B------:R-:W-:-:S02]  /*9a90*/  FFMA R165, R145, R91, R144 ;  /* 0x0000005b91a57223 */ /* 0x000fc40000000090 */
[-C--:B------:R-:W-:Y:S02]  /*9aa0*/  FFMA R159, R127, R91.reuse, R126 ;  /* 0x0000005b7f9f7223 */ /* 0x080fe4000000007e */
[----:B------:R-:W-:Y:S02]  /*9ab0*/  FFMA R163, R57, R91, R56 ;  /* 0x0000005b39a37223 */ /* 0x000fe40000000038 */
[----:B------:R-:W-:Y:S01]  /*9ac0*/  FFMA R161, R91, R69, R68 ;  /* 0x000000455ba17223 */ /* 0x000fe20000000044 */
[----:B------:R-:W-:Y:S01]  /*9ad0*/  @!P5 CALL.REL.NOINC `(.L_x_4) ;  /* 0x000000100000d944 */ /* 0x000fe20003c00000 */
[----:B------:R-:W-:Y:S05]  /*9ae0*/  BRA `(.L_x_5) ;  /* 0xffffd0f000007947 */ /* 0x000fea000383ffff */
.L_x_4:
[----:B------:R-:W-:-:S04]  /*9af0*/  IADD3 R166, R166, 0x1, RZ ;  /* 0x00000001a6a67810 */ /* 0x000fc80007ffe0ff */
[----:B------:R-:W-:-:S13]  /*9b00*/  ISETP.GE.U32.AND P5, PT, R166, 0x10, PT ;  /* 0x00000010a600780c */ /* 0x000fda0003fa6070 */
[----:B------:R-:W-:Y:S01]  /*9b10*/  @P5 CALL.REL.NOINC `(.L_x_6) ;  /* 0x0000001000005944 */ /* 0x000fe20003c00000 */
[----:B------:R-:W-:Y:S05]  /*9b20*/  BRA `(.L_x_7) ;  /* 0xffffaf8000007947 */ /* 0x000fea000383ffff */
.L_x_6:
[----:B------:R-:W0:Y:S01]  /*9b30*/  S2R R4, SR_CTAID.X ;  /* 0x0000000000047919 */ /* 0x000e220000002500 */
[----:B------:R-:W-:-:S04]  /*9b40*/  IMAD R3, R0, 0xc4, R168 ;  /* 0x000000c400037824 */ /* 0x000fc800078e02a8 */
[----:B------:R-:W-:Y:S01]  /*9b50*/  IMAD R3, R2, 0xc40, R3 ;  /* 0x00000c4002037824 */ /* 0x000fe200078e0203 */
[----:B0-----:R-:W-:-:S05]  /*9b60*/  LOP3.LUT R4, R4, 0x1, RZ, 0xc0, !PT ;  /* 0x0000000104047812 */ /* 0x001fca00078ec0ff */
[----:B------:R-:W-:-:S04]  /*9b70*/  IMAD R3, R4, 0x7, R3 ;  /* 0x0000000704037824 */ /* 0x000fc800078e0203 */
[----:B------:R-:W-:-:S05]  /*9b80*/  IMAD.WIDE R170, R3, R170, c[0x0][0x170] ;  /* 0x00005c0003aa7625 */ /* 0x000fca00078e02aa */
[----:B------:R-:W-:Y:S04]  /*9b90*/  STG.E [R170.64], R199 ;  /* 0x000000c7aa007986 */ /* 0x000fe8000c101904 */
[----:B------:R-:W-:Y:S04]  /*9ba0*/  STG.E [R170.64+0x188], R213 ;  /* 0x000188d5aa007986 */ /* 0x000fe8000c101904 */
        /* <DEDUP_REMOVED lines=11> */
[----:B------:R-:W-:Y:S01]  /*9c60*/  STG.E [R170.64+0x2d8], R161 ;  /* 0x0002d8a1aa007986 */ /* 0x000fe2000c101904 */
[----:B------:R-:W-:Y:S05]  /*9c70*/  EXIT ;  /* 0x000000000000794d */ /* 0x000fea0003800000 */
.L_x_8:
[----:B------:R-:W-:-:S00]  /*9c80*/  BRA `(.L_x_8) ;  /* 0xfffffff000007947 */ /* 0x000fc0000383ffff */
[----:B------:R-:W-:-:S00]  /*9c90*/  NOP ;  /* 0x0000000000007918 */ /* 0x000fc00000000000 */
        /* <DEDUP_REMOVED lines=14> */
.L_x_9:


//--------------------- .nv.shared.candidate3     --------------------------
	.section	.nv.shared.candidate3,"aw",@nobits
	.align	4
.nv.shared.candidate3:
	.zero		37056
